//
// Generated by NVIDIA NVVM Compiler
//
// Compiler Build ID: CL-36424714
// Cuda compilation tools, release 13.0, V13.0.88
// Based on NVVM 20.0.0
//

.version 9.0
.target sm_100
.address_size 64

	// .globl	_Z22goldbach_single_kernelPKmmmPiPmS2_

.visible .entry _Z22goldbach_single_kernelPKmmmPiPmS2_(
	.param .u64 .ptr .align 1 _Z22goldbach_single_kernelPKmmmPiPmS2__param_0,
	.param .u64 _Z22goldbach_single_kernelPKmmmPiPmS2__param_1,
	.param .u64 _Z22goldbach_single_kernelPKmmmPiPmS2__param_2,
	.param .u64 .ptr .align 1 _Z22goldbach_single_kernelPKmmmPiPmS2__param_3,
	.param .u64 .ptr .align 1 _Z22goldbach_single_kernelPKmmmPiPmS2__param_4,
	.param .u64 .ptr .align 1 _Z22goldbach_single_kernelPKmmmPiPmS2__param_5
)
{
	.local .align 16 .b8 	__local_depot0[96];
	.reg .b64 	%SP;
	.reg .b64 	%SPL;
	.reg .pred 	%p<75>;
	.reg .b16 	%rs<4>;
	.reg .b32 	%r<744>;
	.reg .b32 	%f<4>;
	.reg .b64 	%rd<100>;

	mov.u64 	%SPL, __local_depot0;
	ld.param.u64 	%rd21, [_Z22goldbach_single_kernelPKmmmPiPmS2__param_0];
	ld.param.u64 	%rd25, [_Z22goldbach_single_kernelPKmmmPiPmS2__param_1];
	ld.param.u64 	%rd22, [_Z22goldbach_single_kernelPKmmmPiPmS2__param_2];
	ld.param.u64 	%rd26, [_Z22goldbach_single_kernelPKmmmPiPmS2__param_3];
	cvta.to.global.u64 	%rd1, %rd26;
	mov.u32 	%r151, %ctaid.x;
	mov.u32 	%r152, %ntid.x;
	mov.u32 	%r153, %tid.x;
	mad.lo.s32 	%r154, %r151, %r152, %r153;
	cvt.u64.u32 	%rd2, %r154;
	setp.le.u64 	%p8, %rd25, %rd2;
	@%p8 bra 	$L__BB0_47;
	atom.global.or.b32 	%r155, [%rd1], 0;
	setp.ne.s32 	%p9, %r155, 0;
	@%p9 bra 	$L__BB0_47;
	cvta.to.global.u64 	%rd27, %rd21;
	shl.b64 	%rd28, %rd2, 3;
	add.s64 	%rd29, %rd27, %rd28;
	ld.global.nc.u64 	%rd3, [%rd29];
	sub.s64 	%rd4, %rd22, %rd3;
	setp.lt.u64 	%p10, %rd4, %rd3;
	@%p10 bra 	$L__BB0_47;
	add.u64 	%rd5, %SPL, 0;
	setp.lt.u64 	%p12, %rd4, 2;
	mov.pred 	%p11, -1;
	mov.pred 	%p74, %p11;
	@%p12 bra 	$L__BB0_44;
	and.b64  	%rd31, %rd4, -2;
	setp.eq.s64 	%p14, %rd31, 2;
	mov.pred 	%p13, 0;
	mov.pred 	%p74, %p13;
	@%p14 bra 	$L__BB0_44;
	and.b64  	%rd32, %rd4, 1;
	setp.eq.b64 	%p16, %rd32, 1;
	not.pred 	%p17, %p16;
	mov.pred 	%p74, %p11;
	@%p17 bra 	$L__BB0_44;
	add.s64 	%rd6, %rd4, -1;
	mov.b32 	%r687, 0;
	mov.u64 	%rd94, %rd6;
$L__BB0_7:
	mov.u32 	%r1, %r687;
	shr.u64 	%rd8, %rd94, 1;
	add.s32 	%r687, %r1, 1;
	and.b64  	%rd33, %rd94, 2;
	setp.eq.s64 	%p18, %rd33, 0;
	mov.u64 	%rd94, %rd8;
	@%p18 bra 	$L__BB0_7;
	mov.b64 	%rd34, 3;
	mov.b64 	%rd35, 2;
	st.local.v2.u64 	[%rd5], {%rd35, %rd34};
	mov.b64 	%rd36, 7;
	mov.b64 	%rd37, 5;
	st.local.v2.u64 	[%rd5+16], {%rd37, %rd36};
	mov.b64 	%rd38, 13;
	mov.b64 	%rd39, 11;
	st.local.v2.u64 	[%rd5+32], {%rd39, %rd38};
	mov.b64 	%rd40, 19;
	mov.b64 	%rd41, 17;
	st.local.v2.u64 	[%rd5+48], {%rd41, %rd40};
	mov.b64 	%rd42, 29;
	mov.b64 	%rd43, 23;
	st.local.v2.u64 	[%rd5+64], {%rd43, %rd42};
	mov.b64 	%rd44, 37;
	mov.b64 	%rd45, 31;
	st.local.v2.u64 	[%rd5+80], {%rd45, %rd44};
	shr.u64 	%rd46, %rd4, 32;
	setp.lt.u64 	%p19, %rd4, 4294967296;
	selp.b64 	%rd47, %rd4, %rd46, %p19;
	cvt.u32.u64 	%r158, %rd47;
	max.u64 	%rd48, %rd4, 4294967296;
	cvt.u32.u64 	%r159, %rd48;
	selp.b32 	%r160, 96, 64, %p19;
	setp.eq.s64 	%p20, %rd47, 0;
	clz.b32 	%r161, %r158;
	selp.b32 	%r3, 32, %r161, %p20;
	add.s32 	%r4, %r3, %r160;
	shf.l.wrap.b32 	%r5, %r159, %r158, %r3;
	and.b32  	%r6, %r3, 31;
	shl.b32 	%r162, %r159, %r6;
	neg.s32 	%r163, %r5;
	cvt.u64.u32 	%rd49, %r163;
	shl.b64 	%rd9, %rd49, 32;
	cvt.u64.u32 	%rd10, %r162;
	mov.b32 	%r164, 17185;
	mov.b32 	%r165, 63;
	prmt.b32 	%r166, %r5, %r165, %r164;
	mov.b32 	%f1, %r166;
	cvt.u16.u32 	%rs3, %r4;
	and.b16  	%rs1, %rs3, 32;
	and.b16  	%rs2, %rs3, 64;
	mov.b32 	%r688, 0;
	rcp.approx.f32 	%f3, %f1;
$L__BB0_9:
	mul.wide.u32 	%rd50, %r688, 8;
	add.s64 	%rd51, %rd5, %rd50;
	ld.local.u64 	%rd96, [%rd51];
	setp.ge.u64 	%p21, %rd96, %rd4;
	@%p21 bra 	$L__BB0_43;
	mov.b64 	%rd99, 1;
	mov.u64 	%rd97, %rd8;
$L__BB0_11:
	and.b64  	%rd53, %rd97, 1;
	setp.eq.b64 	%p22, %rd53, 1;
	not.pred 	%p23, %p22;
	@%p23 bra 	$L__BB0_21;
	cvt.u32.u64 	%r199, %rd10;
	mul.lo.s64 	%rd54, %rd99, %rd96;
	cvt.u32.u64 	%r207, %rd54;
	{ .reg .b32 tmp; mov.b64 {tmp, %r208}, %rd54; }
	mul.hi.u64 	%rd55, %rd99, %rd96;
	cvt.u32.u64 	%r209, %rd55;
	{ .reg .b32 tmp; mov.b64 {tmp, %r210}, %rd55; }
	shl.b32 	%r694, %r207, %r6;
	shf.l.wrap.b32 	%r693, %r207, %r208, %r3;
	shf.l.wrap.b32 	%r692, %r208, %r209, %r3;
	shf.l.wrap.b32 	%r691, %r209, %r210, %r3;
	mov.b32 	%r689, 0;
	shf.l.wrap.b32 	%r690, %r210, %r689, %r3;
	mov.b32 	%r211, %f3;
	shl.b32 	%r212, %r211, 9;
	add.s32 	%r168, %r212, -512;
	mul.hi.u32 	%r213, %r168, %r199;
	cvt.u64.u32 	%rd56, %r213;
	mul.wide.u32 	%rd57, %r168, %r5;
	add.s64 	%rd58, %rd10, %rd56;
	add.s64 	%rd59, %rd58, %rd57;
	sub.s64 	%rd60, %rd9, %rd59;
	cvt.u32.u64 	%r184, %rd60;
	{ .reg .b32 tmp; mov.b64 {tmp, %r187}, %rd60; }
	setp.gt.s64 	%p24, %rd60, -1;
	selp.b32 	%r193, %r168, 0, %p24;
	shr.u64 	%rd61, %rd60, 63;
	cvt.u32.u64 	%r214, %rd61;
	xor.b32  	%r196, %r214, 1;
	mov.b32 	%r170, -2147483648;
	// begin inline asm
	mad.hi.cc.u32 %r167,%r168,%r184,%r170;
	// end inline asm
	// begin inline asm
	addc.u32 %r171,%r689,%r689;
	// end inline asm
	// begin inline asm
	mad.lo.cc.u32 %r174,%r168,%r187,%r167;
	// end inline asm
	// begin inline asm
	madc.hi.u32 %r178,%r168,%r187,%r171;
	// end inline asm
	// begin inline asm
	add.cc.u32 %r182,%r174,%r184;
	// end inline asm
	// begin inline asm
	addc.cc.u32 %r185,%r178,%r187;
	// end inline asm
	// begin inline asm
	addc.u32 %r188,%r689,%r689;
	// end inline asm
	// begin inline asm
	add.cc.u32 %r191,%r185,%r193;
	// end inline asm
	// begin inline asm
	addc.u32 %r194,%r188,%r196;
	// end inline asm
	setp.eq.s32 	%p25, %r194, 2;
	selp.b32 	%r215, -1, %r191, %p25;
	mul.hi.u32 	%r216, %r215, %r199;
	cvt.u64.u32 	%rd62, %r216;
	mul.wide.u32 	%rd63, %r215, %r5;
	add.s64 	%rd64, %rd63, %rd62;
	cvt.u32.u64 	%r198, %rd64;
	{ .reg .b32 tmp; mov.b64 {tmp, %r201}, %rd64; }
	// begin inline asm
	add.cc.u32 %r197,%r198,%r199;
	// end inline asm
	// begin inline asm
	addc.cc.u32 %r200,%r201,%r5;
	// end inline asm
	// begin inline asm
	addc.u32 %r203,%r689,%r689;
	// end inline asm
	setp.eq.s32 	%p26, %r203, 0;
	min.u32 	%r217, %r215, -2;
	add.s32 	%r218, %r217, 1;
	selp.b32 	%r13, %r218, %r215, %p26;
$L__BB0_13:
	.pragma "nounroll";
	// begin inline asm
	sub.cc.u32 %r219,%r692,%r199;
	// end inline asm
	// begin inline asm
	subc.cc.u32 %r222,%r691,%r5;
	// end inline asm
	mov.b32 	%r227, -2;
	// begin inline asm
	subc.u32 %r225,%r690,%r227;
	// end inline asm
	// begin inline asm
	mad.hi.u32 %r228,%r690,%r13,%r225;
	// end inline asm
	setp.lt.u32 	%p28, %r228, %r690;
	selp.b32 	%r699, -1, %r228, %p28;
	mov.b32 	%r259, 0;
	// begin inline asm
	mad.lo.cc.u32 %r232,%r699,%r199,%r259;
	// end inline asm
	// begin inline asm
	madc.hi.u32 %r236,%r699,%r199,%r259;
	// end inline asm
	// begin inline asm
	mad.lo.cc.u32 %r240,%r699,%r5,%r236;
	// end inline asm
	// begin inline asm
	madc.hi.u32 %r244,%r699,%r5,%r259;
	// end inline asm
	// begin inline asm
	sub.cc.u32 %r700,%r692,%r232;
	// end inline asm
	// begin inline asm
	subc.cc.u32 %r701,%r691,%r240;
	// end inline asm
	// begin inline asm
	subc.cc.u32 %r702,%r690,%r244;
	// end inline asm
	// begin inline asm
	addc.u32 %r257,%r259,%r259;
	// end inline asm
	setp.ne.s32 	%p29, %r257, 0;
	mov.pred 	%p71, 0;
	@%p29 bra 	$L__BB0_15;
	// begin inline asm
	add.cc.u32 %r700,%r700,%r199;
	// end inline asm
	// begin inline asm
	addc.cc.u32 %r701,%r701,%r5;
	// end inline asm
	mov.b32 	%r271, 0;
	// begin inline asm
	addc.cc.u32 %r702,%r702,%r271;
	// end inline asm
	// begin inline asm
	addc.u32 %r269,%r271,%r271;
	// end inline asm
	add.s32 	%r699, %r699, -1;
	setp.eq.s32 	%p71, %r269, 0;
$L__BB0_15:
	not.pred 	%p30, %p71;
	@%p30 bra 	$L__BB0_17;
	// begin inline asm
	add.cc.u32 %r700,%r700,%r199;
	// end inline asm
	// begin inline asm
	addc.cc.u32 %r701,%r701,%r5;
	// end inline asm
	mov.b32 	%r280, 0;
	// begin inline asm
	addc.u32 %r702,%r702,%r280;
	// end inline asm
	add.s32 	%r699, %r699, -1;
$L__BB0_17:
	mov.b32 	%r314, 0;
	// begin inline asm
	mad.lo.cc.u32 %r281,%r699,%r314,%r314;
	// end inline asm
	// begin inline asm
	madc.hi.u32 %r285,%r699,%r314,%r314;
	// end inline asm
	// begin inline asm
	mad.lo.cc.u32 %r289,%r699,%r314,%r285;
	// end inline asm
	// begin inline asm
	madc.hi.u32 %r293,%r699,%r314,%r314;
	// end inline asm
	// begin inline asm
	sub.cc.u32 %r703,%r694,%r281;
	// end inline asm
	// begin inline asm
	subc.cc.u32 %r692,%r693,%r289;
	// end inline asm
	// begin inline asm
	subc.cc.u32 %r691,%r700,%r293;
	// end inline asm
	// begin inline asm
	subc.cc.u32 %r690,%r701,%r314;
	// end inline asm
	// begin inline asm
	subc.cc.u32 %r309,%r702,%r314;
	// end inline asm
	// begin inline asm
	subc.u32 %r312,%r314,%r314;
	// end inline asm
	setp.ne.s32 	%p31, %r312, -1;
	@%p31 bra 	$L__BB0_19;
	mov.b32 	%r320, 0;
	// begin inline asm
	add.cc.u32 %r703,%r703,%r320;
	// end inline asm
	// begin inline asm
	addc.cc.u32 %r692,%r692,%r320;
	// end inline asm
	// begin inline asm
	addc.cc.u32 %r691,%r691,%r199;
	// end inline asm
	// begin inline asm
	addc.u32 %r690,%r690,%r5;
	// end inline asm
$L__BB0_19:
	add.s32 	%r689, %r689, 32;
	setp.le.u32 	%p32, %r689, %r4;
	mov.b32 	%r694, 0;
	mov.u32 	%r693, %r703;
	@%p32 bra 	$L__BB0_13;
	setp.eq.s32 	%p33, %r4, 128;
	setp.eq.s16 	%p34, %rs2, 0;
	setp.eq.s16 	%p35, %rs1, 0;
	shf.r.wrap.b32 	%r328, %r703, %r692, %r3;
	shf.r.wrap.b32 	%r329, %r692, %r691, %r3;
	shf.r.wrap.b32 	%r330, %r691, %r690, %r3;
	mov.b32 	%r331, 0;
	shf.r.wrap.b32 	%r332, %r690, %r331, %r3;
	selp.b32 	%r333, %r328, %r329, %p35;
	selp.b32 	%r334, %r329, %r330, %p35;
	selp.b32 	%r335, %r330, %r332, %p35;
	selp.b32 	%r336, %r332, 0, %p35;
	selp.b32 	%r337, %r333, %r335, %p34;
	selp.b32 	%r338, %r334, %r336, %p34;
	selp.b32 	%r339, -1, %r338, %p33;
	selp.b32 	%r340, -1, %r337, %p33;
	cvt.u64.u32 	%rd65, %r339;
	shl.b64 	%rd66, %rd65, 32;
	cvt.u64.u32 	%rd67, %r340;
	or.b64  	%rd99, %rd66, %rd67;
$L__BB0_21:
	cvt.u32.u64 	%r373, %rd10;
	mul.lo.s64 	%rd68, %rd96, %rd96;
	cvt.u32.u64 	%r381, %rd68;
	{ .reg .b32 tmp; mov.b64 {tmp, %r382}, %rd68; }
	mul.hi.u64 	%rd69, %rd96, %rd96;
	cvt.u32.u64 	%r383, %rd69;
	{ .reg .b32 tmp; mov.b64 {tmp, %r384}, %rd69; }
	shl.b32 	%r712, %r381, %r6;
	shf.l.wrap.b32 	%r711, %r381, %r382, %r3;
	shf.l.wrap.b32 	%r710, %r382, %r383, %r3;
	shf.l.wrap.b32 	%r709, %r383, %r384, %r3;
	mov.b32 	%r707, 0;
	shf.l.wrap.b32 	%r708, %r384, %r707, %r3;
	mov.b32 	%r385, %f3;
	shl.b32 	%r386, %r385, 9;
	add.s32 	%r58, %r386, -512;
	mul.hi.u32 	%r387, %r58, %r373;
	cvt.u64.u32 	%rd70, %r387;
	mul.wide.u32 	%rd71, %r58, %r5;
	add.s64 	%rd72, %rd10, %rd70;
	add.s64 	%rd73, %rd72, %rd71;
	sub.s64 	%rd74, %rd9, %rd73;
	cvt.u32.u64 	%r358, %rd74;
	{ .reg .b32 tmp; mov.b64 {tmp, %r361}, %rd74; }
	setp.gt.s64 	%p36, %rd74, -1;
	selp.b32 	%r367, %r58, 0, %p36;
	shr.u64 	%rd75, %rd74, 63;
	cvt.u32.u64 	%r388, %rd75;
	xor.b32  	%r370, %r388, 1;
	mov.b32 	%r344, -2147483648;
	// begin inline asm
	mad.hi.cc.u32 %r341,%r58,%r358,%r344;
	// end inline asm
	// begin inline asm
	addc.u32 %r345,%r707,%r707;
	// end inline asm
	// begin inline asm
	mad.lo.cc.u32 %r348,%r58,%r361,%r341;
	// end inline asm
	// begin inline asm
	madc.hi.u32 %r352,%r58,%r361,%r345;
	// end inline asm
	// begin inline asm
	add.cc.u32 %r356,%r348,%r358;
	// end inline asm
	// begin inline asm
	addc.cc.u32 %r359,%r352,%r361;
	// end inline asm
	// begin inline asm
	addc.u32 %r362,%r707,%r707;
	// end inline asm
	// begin inline asm
	add.cc.u32 %r365,%r359,%r367;
	// end inline asm
	// begin inline asm
	addc.u32 %r368,%r362,%r370;
	// end inline asm
	setp.eq.s32 	%p37, %r368, 2;
	selp.b32 	%r389, -1, %r365, %p37;
	mul.hi.u32 	%r390, %r389, %r373;
	cvt.u64.u32 	%rd76, %r390;
	mul.wide.u32 	%rd77, %r389, %r5;
	add.s64 	%rd78, %rd77, %rd76;
	cvt.u32.u64 	%r372, %rd78;
	{ .reg .b32 tmp; mov.b64 {tmp, %r375}, %rd78; }
	// begin inline asm
	add.cc.u32 %r371,%r372,%r373;
	// end inline asm
	// begin inline asm
	addc.cc.u32 %r374,%r375,%r5;
	// end inline asm
	// begin inline asm
	addc.u32 %r377,%r707,%r707;
	// end inline asm
	setp.eq.s32 	%p38, %r377, 0;
	min.u32 	%r391, %r389, -2;
	add.s32 	%r392, %r391, 1;
	selp.b32 	%r63, %r392, %r389, %p38;
$L__BB0_22:
	.pragma "nounroll";
	cvt.u32.u64 	%r412, %rd10;
	// begin inline asm
	sub.cc.u32 %r393,%r710,%r412;
	// end inline asm
	// begin inline asm
	subc.cc.u32 %r396,%r709,%r5;
	// end inline asm
	mov.b32 	%r401, -2;
	// begin inline asm
	subc.u32 %r399,%r708,%r401;
	// end inline asm
	// begin inline asm
	mad.hi.u32 %r402,%r708,%r63,%r399;
	// end inline asm
	setp.lt.u32 	%p40, %r402, %r708;
	selp.b32 	%r717, -1, %r402, %p40;
	mov.b32 	%r433, 0;
	// begin inline asm
	mad.lo.cc.u32 %r406,%r717,%r412,%r433;
	// end inline asm
	// begin inline asm
	madc.hi.u32 %r410,%r717,%r412,%r433;
	// end inline asm
	// begin inline asm
	mad.lo.cc.u32 %r414,%r717,%r5,%r410;
	// end inline asm
	// begin inline asm
	madc.hi.u32 %r418,%r717,%r5,%r433;
	// end inline asm
	// begin inline asm
	sub.cc.u32 %r718,%r710,%r406;
	// end inline asm
	// begin inline asm
	subc.cc.u32 %r719,%r709,%r414;
	// end inline asm
	// begin inline asm
	subc.cc.u32 %r720,%r708,%r418;
	// end inline asm
	// begin inline asm
	addc.u32 %r431,%r433,%r433;
	// end inline asm
	setp.ne.s32 	%p41, %r431, 0;
	mov.pred 	%p72, 0;
	@%p41 bra 	$L__BB0_24;
	cvt.u32.u64 	%r436, %rd10;
	// begin inline asm
	add.cc.u32 %r718,%r718,%r436;
	// end inline asm
	// begin inline asm
	addc.cc.u32 %r719,%r719,%r5;
	// end inline asm
	mov.b32 	%r445, 0;
	// begin inline asm
	addc.cc.u32 %r720,%r720,%r445;
	// end inline asm
	// begin inline asm
	addc.u32 %r443,%r445,%r445;
	// end inline asm
	add.s32 	%r717, %r717, -1;
	setp.eq.s32 	%p72, %r443, 0;
$L__BB0_24:
	not.pred 	%p42, %p72;
	@%p42 bra 	$L__BB0_26;
	cvt.u32.u64 	%r448, %rd10;
	// begin inline asm
	add.cc.u32 %r718,%r718,%r448;
	// end inline asm
	// begin inline asm
	addc.cc.u32 %r719,%r719,%r5;
	// end inline asm
	mov.b32 	%r454, 0;
	// begin inline asm
	addc.u32 %r720,%r720,%r454;
	// end inline asm
	add.s32 	%r717, %r717, -1;
$L__BB0_26:
	mov.b32 	%r488, 0;
	// begin inline asm
	mad.lo.cc.u32 %r455,%r717,%r488,%r488;
	// end inline asm
	// begin inline asm
	madc.hi.u32 %r459,%r717,%r488,%r488;
	// end inline asm
	// begin inline asm
	mad.lo.cc.u32 %r463,%r717,%r488,%r459;
	// end inline asm
	// begin inline asm
	madc.hi.u32 %r467,%r717,%r488,%r488;
	// end inline asm
	// begin inline asm
	sub.cc.u32 %r721,%r712,%r455;
	// end inline asm
	// begin inline asm
	subc.cc.u32 %r710,%r711,%r463;
	// end inline asm
	// begin inline asm
	subc.cc.u32 %r709,%r718,%r467;
	// end inline asm
	// begin inline asm
	subc.cc.u32 %r708,%r719,%r488;
	// end inline asm
	// begin inline asm
	subc.cc.u32 %r483,%r720,%r488;
	// end inline asm
	// begin inline asm
	subc.u32 %r486,%r488,%r488;
	// end inline asm
	setp.ne.s32 	%p43, %r486, -1;
	@%p43 bra 	$L__BB0_28;
	cvt.u32.u64 	%r497, %rd10;
	mov.b32 	%r494, 0;
	// begin inline asm
	add.cc.u32 %r721,%r721,%r494;
	// end inline asm
	// begin inline asm
	addc.cc.u32 %r710,%r710,%r494;
	// end inline asm
	// begin inline asm
	addc.cc.u32 %r709,%r709,%r497;
	// end inline asm
	// begin inline asm
	addc.u32 %r708,%r708,%r5;
	// end inline asm
$L__BB0_28:
	add.s32 	%r707, %r707, 32;
	setp.le.u32 	%p44, %r707, %r4;
	mov.b32 	%r712, 0;
	mov.u32 	%r711, %r721;
	@%p44 bra 	$L__BB0_22;
	setp.eq.s32 	%p45, %r4, 128;
	setp.eq.s16 	%p46, %rs2, 0;
	setp.eq.s16 	%p47, %rs1, 0;
	shf.r.wrap.b32 	%r502, %r721, %r710, %r3;
	shf.r.wrap.b32 	%r503, %r710, %r709, %r3;
	shf.r.wrap.b32 	%r504, %r709, %r708, %r3;
	mov.b32 	%r505, 0;
	shf.r.wrap.b32 	%r506, %r708, %r505, %r3;
	selp.b32 	%r507, %r502, %r503, %p47;
	selp.b32 	%r508, %r503, %r504, %p47;
	selp.b32 	%r509, %r504, %r506, %p47;
	selp.b32 	%r510, %r506, 0, %p47;
	selp.b32 	%r511, %r507, %r509, %p46;
	selp.b32 	%r512, %r508, %r510, %p46;
	selp.b32 	%r513, -1, %r512, %p45;
	selp.b32 	%r514, -1, %r511, %p45;
	cvt.u64.u32 	%rd79, %r513;
	shl.b64 	%rd80, %rd79, 32;
	cvt.u64.u32 	%rd81, %r514;
	or.b64  	%rd96, %rd80, %rd81;
	shr.u64 	%rd18, %rd97, 1;
	setp.gt.u64 	%p48, %rd97, 1;
	mov.u64 	%rd97, %rd18;
	@%p48 bra 	$L__BB0_11;
	setp.eq.s64 	%p49, %rd99, 1;
	setp.eq.s64 	%p50, %rd99, %rd6;
	or.pred  	%p51, %p49, %p50;
	@%p51 bra 	$L__BB0_43;
	setp.eq.s32 	%p53, %r1, 0;
	mov.pred 	%p74, %p11;
	@%p53 bra 	$L__BB0_44;
	mov.b32 	%r725, 0;
	bra.uni 	$L__BB0_34;
$L__BB0_33:
	add.s32 	%r725, %r725, 1;
	setp.eq.s32 	%p67, %r725, %r1;
	mov.pred 	%p74, %p11;
	@%p67 bra 	$L__BB0_44;
$L__BB0_34:
	cvt.u32.u64 	%r548, %rd10;
	mul.lo.s64 	%rd82, %rd99, %rd99;
	cvt.u32.u64 	%r556, %rd82;
	{ .reg .b32 tmp; mov.b64 {tmp, %r557}, %rd82; }
	mul.hi.u64 	%rd83, %rd99, %rd99;
	cvt.u32.u64 	%r558, %rd83;
	{ .reg .b32 tmp; mov.b64 {tmp, %r559}, %rd83; }
	shl.b32 	%r731, %r556, %r6;
	shf.l.wrap.b32 	%r730, %r556, %r557, %r3;
	shf.l.wrap.b32 	%r729, %r557, %r558, %r3;
	shf.l.wrap.b32 	%r728, %r558, %r559, %r3;
	mov.b32 	%r726, 0;
	shf.l.wrap.b32 	%r727, %r559, %r726, %r3;
	mov.b32 	%r519, -2147483648;
	// begin inline asm
	mad.hi.cc.u32 %r516,%r58,%r358,%r519;
	// end inline asm
	// begin inline asm
	addc.u32 %r520,%r726,%r726;
	// end inline asm
	// begin inline asm
	mad.lo.cc.u32 %r523,%r58,%r361,%r516;
	// end inline asm
	// begin inline asm
	madc.hi.u32 %r527,%r58,%r361,%r520;
	// end inline asm
	// begin inline asm
	add.cc.u32 %r531,%r523,%r358;
	// end inline asm
	// begin inline asm
	addc.cc.u32 %r534,%r527,%r361;
	// end inline asm
	// begin inline asm
	addc.u32 %r537,%r726,%r726;
	// end inline asm
	// begin inline asm
	add.cc.u32 %r540,%r534,%r367;
	// end inline asm
	// begin inline asm
	addc.u32 %r543,%r537,%r370;
	// end inline asm
	setp.eq.s32 	%p54, %r543, 2;
	selp.b32 	%r560, -1, %r540, %p54;
	mul.hi.u32 	%r561, %r560, %r548;
	cvt.u64.u32 	%rd84, %r561;
	mul.wide.u32 	%rd85, %r560, %r5;
	add.s64 	%rd86, %rd85, %rd84;
	cvt.u32.u64 	%r547, %rd86;
	{ .reg .b32 tmp; mov.b64 {tmp, %r550}, %rd86; }
	// begin inline asm
	add.cc.u32 %r546,%r547,%r548;
	// end inline asm
	// begin inline asm
	addc.cc.u32 %r549,%r550,%r5;
	// end inline asm
	// begin inline asm
	addc.u32 %r552,%r726,%r726;
	// end inline asm
	setp.eq.s32 	%p55, %r552, 0;
	min.u32 	%r562, %r560, -2;
	add.s32 	%r563, %r562, 1;
	selp.b32 	%r110, %r563, %r560, %p55;
$L__BB0_35:
	.pragma "nounroll";
	cvt.u32.u64 	%r583, %rd10;
	// begin inline asm
	sub.cc.u32 %r564,%r729,%r583;
	// end inline asm
	// begin inline asm
	subc.cc.u32 %r567,%r728,%r5;
	// end inline asm
	mov.b32 	%r572, -2;
	// begin inline asm
	subc.u32 %r570,%r727,%r572;
	// end inline asm
	// begin inline asm
	mad.hi.u32 %r573,%r727,%r110,%r570;
	// end inline asm
	setp.lt.u32 	%p57, %r573, %r727;
	selp.b32 	%r736, -1, %r573, %p57;
	mov.b32 	%r604, 0;
	// begin inline asm
	mad.lo.cc.u32 %r577,%r736,%r583,%r604;
	// end inline asm
	// begin inline asm
	madc.hi.u32 %r581,%r736,%r583,%r604;
	// end inline asm
	// begin inline asm
	mad.lo.cc.u32 %r585,%r736,%r5,%r581;
	// end inline asm
	// begin inline asm
	madc.hi.u32 %r589,%r736,%r5,%r604;
	// end inline asm
	// begin inline asm
	sub.cc.u32 %r737,%r729,%r577;
	// end inline asm
	// begin inline asm
	subc.cc.u32 %r738,%r728,%r585;
	// end inline asm
	// begin inline asm
	subc.cc.u32 %r739,%r727,%r589;
	// end inline asm
	// begin inline asm
	addc.u32 %r602,%r604,%r604;
	// end inline asm
	setp.ne.s32 	%p58, %r602, 0;
	mov.pred 	%p73, 0;
	@%p58 bra 	$L__BB0_37;
	cvt.u32.u64 	%r607, %rd10;
	// begin inline asm
	add.cc.u32 %r737,%r737,%r607;
	// end inline asm
	// begin inline asm
	addc.cc.u32 %r738,%r738,%r5;
	// end inline asm
	mov.b32 	%r616, 0;
	// begin inline asm
	addc.cc.u32 %r739,%r739,%r616;
	// end inline asm
	// begin inline asm
	addc.u32 %r614,%r616,%r616;
	// end inline asm
	add.s32 	%r736, %r736, -1;
	setp.eq.s32 	%p73, %r614, 0;
$L__BB0_37:
	not.pred 	%p59, %p73;
	@%p59 bra 	$L__BB0_39;
	cvt.u32.u64 	%r619, %rd10;
	// begin inline asm
	add.cc.u32 %r737,%r737,%r619;
	// end inline asm
	// begin inline asm
	addc.cc.u32 %r738,%r738,%r5;
	// end inline asm
	mov.b32 	%r625, 0;
	// begin inline asm
	addc.u32 %r739,%r739,%r625;
	// end inline asm
	add.s32 	%r736, %r736, -1;
$L__BB0_39:
	mov.b32 	%r659, 0;
	// begin inline asm
	mad.lo.cc.u32 %r626,%r736,%r659,%r659;
	// end inline asm
	// begin inline asm
	madc.hi.u32 %r630,%r736,%r659,%r659;
	// end inline asm
	// begin inline asm
	mad.lo.cc.u32 %r634,%r736,%r659,%r630;
	// end inline asm
	// begin inline asm
	madc.hi.u32 %r638,%r736,%r659,%r659;
	// end inline asm
	// begin inline asm
	sub.cc.u32 %r740,%r731,%r626;
	// end inline asm
	// begin inline asm
	subc.cc.u32 %r729,%r730,%r634;
	// end inline asm
	// begin inline asm
	subc.cc.u32 %r728,%r737,%r638;
	// end inline asm
	// begin inline asm
	subc.cc.u32 %r727,%r738,%r659;
	// end inline asm
	// begin inline asm
	subc.cc.u32 %r654,%r739,%r659;
	// end inline asm
	// begin inline asm
	subc.u32 %r657,%r659,%r659;
	// end inline asm
	setp.ne.s32 	%p60, %r657, -1;
	@%p60 bra 	$L__BB0_41;
	cvt.u32.u64 	%r668, %rd10;
	mov.b32 	%r665, 0;
	// begin inline asm
	add.cc.u32 %r740,%r740,%r665;
	// end inline asm
	// begin inline asm
	addc.cc.u32 %r729,%r729,%r665;
	// end inline asm
	// begin inline asm
	addc.cc.u32 %r728,%r728,%r668;
	// end inline asm
	// begin inline asm
	addc.u32 %r727,%r727,%r5;
	// end inline asm
$L__BB0_41:
	add.s32 	%r726, %r726, 32;
	setp.le.u32 	%p61, %r726, %r4;
	mov.b32 	%r731, 0;
	mov.u32 	%r730, %r740;
	@%p61 bra 	$L__BB0_35;
	shf.r.wrap.b32 	%r673, %r740, %r729, %r3;
	shf.r.wrap.b32 	%r674, %r729, %r728, %r3;
	shf.r.wrap.b32 	%r675, %r728, %r727, %r3;
	mov.b32 	%r676, 0;
	shf.r.wrap.b32 	%r677, %r727, %r676, %r3;
	selp.b32 	%r678, %r673, %r674, %p47;
	selp.b32 	%r679, %r674, %r675, %p47;
	selp.b32 	%r680, %r675, %r677, %p47;
	selp.b32 	%r681, %r677, 0, %p47;
	selp.b32 	%r682, %r678, %r680, %p46;
	selp.b32 	%r683, %r679, %r681, %p46;
	selp.b32 	%r684, -1, %r683, %p45;
	selp.b32 	%r685, -1, %r682, %p45;
	cvt.u64.u32 	%rd87, %r684;
	shl.b64 	%rd88, %rd87, 32;
	cvt.u64.u32 	%rd89, %r685;
	or.b64  	%rd99, %rd88, %rd89;
	setp.ne.s64 	%p65, %rd99, %rd6;
	@%p65 bra 	$L__BB0_33;
$L__BB0_43:
	add.s32 	%r688, %r688, 1;
	setp.ne.s32 	%p69, %r688, 12;
	mov.pred 	%p74, %p13;
	@%p69 bra 	$L__BB0_9;
$L__BB0_44:
	@%p74 bra 	$L__BB0_47;
	atom.global.exch.b32 	%r686, [%rd1], 1;
	setp.ne.s32 	%p70, %r686, 0;
	@%p70 bra 	$L__BB0_47;
	ld.param.u64 	%rd93, [_Z22goldbach_single_kernelPKmmmPiPmS2__param_5];
	ld.param.u64 	%rd92, [_Z22goldbach_single_kernelPKmmmPiPmS2__param_4];
	cvta.to.global.u64 	%rd90, %rd92;
	st.global.u64 	[%rd90], %rd3;
	cvta.to.global.u64 	%rd91, %rd93;
	st.global.u64 	[%rd91], %rd4;
$L__BB0_47:
	ret;

}


// ===== COMPILED SASS (sm_100) =====

	.target	sm_100

	.elftype	@"ET_EXEC"


//--------------------- .note.nv.tkinfo           --------------------------
	.section	.note.nv.tkinfo,"",@"SHT_NOTE"
	.sectionflags	@"SHF_NOTE_NV_TKINFO"
	.tkinfo
        /*0018*/ 	.word	0x00000002
        /*0030*/ 	.string	""
        /*0030*/ 	.string	"ptxas"
        /*0030*/ 	.string	"Cuda compilation tools, release 13.0, V13.0.88"
        /*0030*/ 	.string	"Build cuda_13.0.r13.0/compiler.36424714_0"
        /*0030*/ 	.string	"-arch sm_100 -m 64 "



//--------------------- .note.nv.cuinfo           --------------------------
	.section	.note.nv.cuinfo,"",@"SHT_NOTE"
	.sectionflags	@"SHF_NOTE_NV_CUINFO"
        /*0018*/ 	.short	0x0002
        /*001a*/ 	.short	0x0064
        /*001c*/ 	.short	0x0082
	.zero		2


//--------------------- .nv.info                  --------------------------
	.section	.nv.info,"",@"SHT_CUDA_INFO"
	.align	4


	//----- nvinfo : EIATTR_REGCOUNT
	.align		4
        /*0000*/ 	.byte	0x04, 0x2f
        /*0002*/ 	.short	(.L_1 - .L_0)
	.align		4
.L_0:
        /*0004*/ 	.word	index@(_Z22goldbach_single_kernelPKmmmPiPmS2_)
        /*0008*/ 	.word	0x0000002a


	//----- nvinfo : EIATTR_FRAME_SIZE
	.align		4
.L_1:
        /*000c*/ 	.byte	0x04, 0x11
        /*000e*/ 	.short	(.L_3 - .L_2)
	.align		4
.L_2:
        /*0010*/ 	.word	index@(_Z22goldbach_single_kernelPKmmmPiPmS2_)
        /*0014*/ 	.word	0x00000060


	//----- nvinfo : EIATTR_MIN_STACK_SIZE
	.align		4
.L_3:
        /*0018*/ 	.byte	0x04, 0x12
        /*001a*/ 	.short	(.L_5 - .L_4)
	.align		4
.L_4:
        /*001c*/ 	.word	index@(_Z22goldbach_single_kernelPKmmmPiPmS2_)
        /*0020*/ 	.word	0x00000060
.L_5:


//--------------------- .nv.compat                --------------------------
	.section	.nv.compat,"",@"SHT_CUDA_COMPAT_INFO"
	.align	4
        /*0000*/ 	.byte	0x02, 0x09, 0x00, 0x00, 0x02, 0x02, 0x01, 0x00, 0x02, 0x05, 0x05, 0x00, 0x03, 0x07, 0x01, 0x01
        /*0010*/ 	.byte	0x02, 0x03, 0x00, 0x00, 0x02, 0x06, 0x01, 0x00, 0x04, 0x0b, 0x08, 0x00, 0x01, 0x00, 0x00, 0x00
        /*0020*/ 	.byte	0x00, 0x00, 0x00, 0x00


//--------------------- .nv.info._Z22goldbach_single_kernelPKmmmPiPmS2_ --------------------------
	.section	.nv.info._Z22goldbach_single_kernelPKmmmPiPmS2_,"",@"SHT_CUDA_INFO"
	.sectionflags	@""
	.align	4


	//----- nvinfo : EIATTR_CUDA_API_VERSION
	.align		4
        /*0000*/ 	.byte	0x04, 0x37
        /*0002*/ 	.short	(.L_7 - .L_6)
.L_6:
        /*0004*/ 	.word	0x00000082


	//----- nvinfo : EIATTR_KPARAM_INFO
	.align		4
.L_7:
        /*0008*/ 	.byte	0x04, 0x17
        /*000a*/ 	.short	(.L_9 - .L_8)
.L_8:
        /*000c*/ 	.word	0x00000000
        /*0010*/ 	.short	0x0005
        /*0012*/ 	.short	0x0028
        /*0014*/ 	.byte	0x00, 0xf5, 0x21, 0x00


	//----- nvinfo : EIATTR_KPARAM_INFO
	.align		4
.L_9:
        /*0018*/ 	.byte	0x04, 0x17
        /*001a*/ 	.short	(.L_11 - .L_10)
.L_10:
        /*001c*/ 	.word	0x00000000
        /*0020*/ 	.short	0x0004
        /*0022*/ 	.short	0x0020
        /*0024*/ 	.byte	0x00, 0xf5, 0x21, 0x00


	//----- nvinfo : EIATTR_KPARAM_INFO
	.align		4
.L_11:
        /*0028*/ 	.byte	0x04, 0x17
        /*002a*/ 	.short	(.L_13 - .L_12)
.L_12:
        /*002c*/ 	.word	0x00000000
        /*0030*/ 	.short	0x0003
        /*0032*/ 	.short	0x0018
        /*0034*/ 	.byte	0x00, 0xf5, 0x21, 0x00


	//----- nvinfo : EIATTR_KPARAM_INFO
	.align		4
.L_13:
        /*0038*/ 	.byte	0x04, 0x17
        /*003a*/ 	.short	(.L_15 - .L_14)
.L_14:
        /*003c*/ 	.word	0x00000000
        /*0040*/ 	.short	0x0002
        /*0042*/ 	.short	0x0010
        /*0044*/ 	.byte	0x00, 0xf0, 0x21, 0x00


	//----- nvinfo : EIATTR_KPARAM_INFO
	.align		4
.L_15:
        /*0048*/ 	.byte	0x04, 0x17
        /*004a*/ 	.short	(.L_17 - .L_16)
.L_16:
        /*004c*/ 	.word	0x00000000
        /*0050*/ 	.short	0x0001
        /*0052*/ 	.short	0x0008
        /*0054*/ 	.byte	0x00, 0xf0, 0x21, 0x00


	//----- nvinfo : EIATTR_KPARAM_INFO
	.align		4
.L_17:
        /*0058*/ 	.byte	0x04, 0x17
        /*005a*/ 	.short	(.L_19 - .L_18)
.L_18:
        /*005c*/ 	.word	0x00000000
        /*0060*/ 	.short	0x0000
        /*0062*/ 	.short	0x0000
        /*0064*/ 	.byte	0x00, 0xf5, 0x21, 0x00


	//----- nvinfo : EIATTR_SPARSE_MMA_MASK
	.align		4
.L_19:
        /*0068*/ 	.byte	0x03, 0x50
        /*006a*/ 	.short	0x0000


	//----- nvinfo : EIATTR_MAXREG_COUNT
	.align		4
        /*006c*/ 	.byte	0x03, 0x1b
        /*006e*/ 	.short	0x00ff


	//----- nvinfo : EIATTR_MERCURY_ISA_VERSION
	.align		4
        /*0070*/ 	.byte	0x03, 0x5f
        /*0072*/ 	.short	0x0101


	//----- nvinfo : EIATTR_VRC_CTA_INIT_COUNT
	.align		4
        /*0074*/ 	.byte	0x02, 0x4a
	.zero		1
	.zero		1


	//----- nvinfo : EIATTR_EXIT_INSTR_OFFSETS
	.align		4
        /*0078*/ 	.byte	0x04, 0x1c
        /*007a*/ 	.short	(.L_21 - .L_20)


	//   ....[0]....
.L_20:
        /*007c*/ 	.word	0x00000090


	//   ....[1]....
        /*0080*/ 	.word	0x000000e0


	//   ....[2]....
        /*0084*/ 	.word	0x00000180


	//   ....[3]....
        /*0088*/ 	.word	0x00001b90


	//   ....[4]....
        /*008c*/ 	.word	0x00001be0


	//   ....[5]....
        /*0090*/ 	.word	0x00001c30


	//----- nvinfo : EIATTR_CRS_STACK_SIZE
	.align		4
.L_21:
        /*0094*/ 	.byte	0x04, 0x1e
        /*0096*/ 	.short	(.L_23 - .L_22)
.L_22:
        /*0098*/ 	.word	0x00000000


	//----- nvinfo : EIATTR_CBANK_PARAM_SIZE
	.align		4
.L_23:
        /*009c*/ 	.byte	0x03, 0x19
        /*009e*/ 	.short	0x0030


	//----- nvinfo : EIATTR_PARAM_CBANK
	.align		4
        /*00a0*/ 	.byte	0x04, 0x0a
        /*00a2*/ 	.short	(.L_25 - .L_24)
	.align		4
.L_24:
        /*00a4*/ 	.word	index@(.nv.constant0._Z22goldbach_single_kernelPKmmmPiPmS2_)
        /*00a8*/ 	.short	0x0380
        /*00aa*/ 	.short	0x0030


	//----- nvinfo : EIATTR_SW_WAR
	.align		4
.L_25:
        /*00ac*/ 	.byte	0x04, 0x36
        /*00ae*/ 	.short	(.L_27 - .L_26)
.L_26:
        /*00b0*/ 	.word	0x00000008
.L_27:


//--------------------- .nv.callgraph             --------------------------
	.section	.nv.callgraph,"",@"SHT_CUDA_CALLGRAPH"
	.align	4
	.sectionentsize	8
	.align		4
        /*0000*/ 	.word	0x00000000
	.align		4
        /*0004*/ 	.word	0xffffffff
	.align		4
        /*0008*/ 	.word	0x00000000
	.align		4
        /*000c*/ 	.word	0xfffffffe
	.align		4
        /*0010*/ 	.word	0x00000000
	.align		4
        /*0014*/ 	.word	0xfffffffd
	.align		4
        /*0018*/ 	.word	0x00000000
	.align		4
        /*001c*/ 	.word	0xfffffffc


//--------------------- .text._Z22goldbach_single_kernelPKmmmPiPmS2_ --------------------------
	.section	.text._Z22goldbach_single_kernelPKmmmPiPmS2_,"ax",@progbits
	.align	128
        .global         _Z22goldbach_single_kernelPKmmmPiPmS2_
        .type           _Z22goldbach_single_kernelPKmmmPiPmS2_,@function
        .size           _Z22goldbach_single_kernelPKmmmPiPmS2_,(.L_x_19 - _Z22goldbach_single_kernelPKmmmPiPmS2_)
        .other          _Z22goldbach_single_kernelPKmmmPiPmS2_,@"STO_CUDA_ENTRY STV_DEFAULT"
_Z22goldbach_single_kernelPKmmmPiPmS2_:
.text._Z22goldbach_single_kernelPKmmmPiPmS2_:
[----:B------:R-:W0:Y:S01]  /*0000*/  LDC R1, c[0x0][0x37c] ;  /* 0x0000df00ff017b82 */ /* 0x000e220000000800 */
[----:B------:R-:W1:Y:S07]  /*0010*/  S2R R3, SR_TID.X ;  /* 0x0000000000037919 */ /* 0x000e6e0000002100 */
[----:B------:R-:W1:Y:S01]  /*0020*/  S2UR UR4, SR_CTAID.X ;  /* 0x00000000000479c3 */ /* 0x000e620000002500 */
[----:B------:R-:W2:Y:S01]  /*0030*/  LDCU.64 UR6, c[0x0][0x388] ;  /* 0x00007100ff0677ac */ /* 0x000ea20008000a00 */
[----:B0-----:R-:W-:-:S06]  /*0040*/  VIADD R1, R1, 0xffffffa0 ;  /* 0xffffffa001017836 */ /* 0x001fcc0000000000 */
[----:B------:R-:W1:Y:S02]  /*0050*/  LDC R0, c[0x0][0x360] ;  /* 0x0000d800ff007b82 */ /* 0x000e640000000800 */
[----:B-1----:R-:W-:-:S05]  /*0060*/  IMAD R0, R0, UR4, R3 ;  /* 0x0000000400007c24 */ /* 0x002fca000f8e0203 */
[----:B--2---:R-:W-:-:S04]  /*0070*/  ISETP.GE.U32.AND P0, PT, R0, UR6, PT ;  /* 0x0000000600007c0c */ /* 0x004fc8000bf06070 */
[----:B------:R-:W-:-:S13]  /*0080*/  ISETP.GE.U32.AND.EX P0, PT, RZ, UR7, PT, P0 ;  /* 0x00000007ff007c0c */ /* 0x000fda000bf06100 */
[----:B------:R-:W-:Y:S05]  /*0090*/  @P0 EXIT ;  /* 0x000000000000094d */ /* 0x000fea0003800000 */
[----:B------:R-:W0:Y:S01]  /*00a0*/  LDC.64 R2, c[0x0][0x398] ;  /* 0x0000e600ff027b82 */ /* 0x000e220000000a00 */
[----:B------:R-:W0:Y:S02]  /*00b0*/  LDCU.64 UR6, c[0x0][0x358] ;  /* 0x00006b00ff0677ac */ /* 0x000e240008000a00 */
[----:B0-----:R-:W2:Y:S02]  /*00c0*/  ATOMG.E.OR.STRONG.GPU PT, R2, desc[UR6][R2.64], RZ ;  /* 0x800000ff020279a8 */ /* 0x001ea4000b1ef106 */
[----:B--2---:R-:W-:-:S13]  /*00d0*/  ISETP.NE.AND P0, PT, R2, RZ, PT ;  /* 0x000000ff0200720c */ /* 0x004fda0003f05270 */
[----:B------:R-:W-:Y:S05]  /*00e0*/  @P0 EXIT ;  /* 0x000000000000094d */ /* 0x000fea0003800000 */
[----:B------:R-:W0:Y:S02]  /*00f0*/  LDCU.64 UR4, c[0x0][0x380] ;  /* 0x00007000ff0477ac */ /* 0x000e240008000a00 */
[----:B0-----:R-:W-:-:S04]  /*0100*/  LEA R28, P0, R0, UR4, 0x3 ;  /* 0x00000004001c7c11 */ /* 0x001fc8000f8018ff */
[----:B------:R-:W-:Y:S01]  /*0110*/  LEA.HI.X R29, R0, UR5, RZ, 0x3, P0 ;  /* 0x00000005001d7c11 */ /* 0x000fe200080f1cff */
[----:B------:R-:W0:Y:S05]  /*0120*/  LDCU.64 UR4, c[0x0][0x390] ;  /* 0x00007200ff0477ac */ /* 0x000e2a0008000a00 */
[----:B------:R-:W0:Y:S02]  /*0130*/  LDG.E.64.CONSTANT R28, desc[UR6][R28.64] ;  /* 0x000000061c1c7981 */ /* 0x000e24000c1e9b00 */
[----:B0-----:R-:W-:-:S04]  /*0140*/  IADD3 R26, P0, PT, -R28, UR4, RZ ;  /* 0x000000041c1a7c10 */ /* 0x001fc8000ff1e1ff */
[----:B------:R-:W-:Y:S02]  /*0150*/  IADD3.X R27, PT, PT, ~R29, UR5, RZ, P0, !PT ;  /* 0x000000051d1b7c10 */ /* 0x000fe400087fe5ff */
[----:B------:R-:W-:-:S04]  /*0160*/  ISETP.GE.U32.AND P0, PT, R26, R28, PT ;  /* 0x0000001c1a00720c */ /* 0x000fc80003f06070 */
[----:B------:R-:W-:-:S13]  /*0170*/  ISETP.GE.U32.AND.EX P0, PT, R27, R29, PT, P0 ;  /* 0x0000001d1b00720c */ /* 0x000fda0003f06100 */
[----:B------:R-:W-:Y:S05]  /*0180*/  @!P0 EXIT ;  /* 0x000000000000894d */ /* 0x000fea0003800000 */
[----:B------:R-:W-:Y:S01]  /*0190*/  ISETP.GE.U32.AND P1, PT, R26, 0x2, PT ;  /* 0x000000021a00780c */ /* 0x000fe20003f26070 */
[----:B------:R-:W-:Y:S01]  /*01a0*/  BSSY.RECONVERGENT B0, `(.L_x_0) ;  /* 0x000019d000007945 */ /* 0x000fe20003800200 */
[----:B------:R-:W-:Y:S02]  /*01b0*/  PLOP3.LUT P0, PT, PT, PT, PT, 0x80, 0x8 ;  /* 0x000000000008781c */ /* 0x000fe40003f0f070 */
[----:B------:R-:W-:-:S13]  /*01c0*/  ISETP.GE.U32.AND.EX P1, PT, R27, RZ, PT, P1 ;  /* 0x000000ff1b00720c */ /* 0x000fda0003f26110 */
[----:B------:R-:W-:Y:S05]  /*01d0*/  @!P1 BRA `(.L_x_1) ;  /* 0x0000001800649947 */ /* 0x000fea0003800000 */
[----:B------:R-:W-:Y:S02]  /*01e0*/  LOP3.LUT R0, R26, 0xfffffffe, RZ, 0xc0, !PT ;  /* 0xfffffffe1a007812 */ /* 0x000fe400078ec0ff */
[----:B------:R-:W-:Y:S02]  /*01f0*/  PLOP3.LUT P0, PT, PT, PT, PT, 0x8, 0x80 ;  /* 0x000000000080781c */ /* 0x000fe40003f0e170 */
[----:B------:R-:W-:-:S04]  /*0200*/  ISETP.NE.U32.AND P1, PT, R0, 0x2, PT ;  /* 0x000000020000780c */ /* 0x000fc80003f25070 */
[----:B------:R-:W-:-:S13]  /*0210*/  ISETP.NE.AND.EX P1, PT, R27, RZ, PT, P1 ;  /* 0x000000ff1b00720c */ /* 0x000fda0003f25310 */
[----:B------:R-:W-:Y:S05]  /*0220*/  @!P1 BRA `(.L_x_1) ;  /* 0x0000001800509947 */ /* 0x000fea0003800000 */
[----:B------:R-:W-:Y:S02]  /*0230*/  LOP3.LUT R0, R26, 0x1, RZ, 0xc0, !PT ;  /* 0x000000011a007812 */ /* 0x000fe400078ec0ff */
[----:B------:R-:W-:Y:S02]  /*0240*/  PLOP3.LUT P0, PT, PT, PT, PT, 0x80, 0x8 ;  /* 0x000000000008781c */ /* 0x000fe40003f0f070 */
[----:B------:R-:W-:-:S04]  /*0250*/  ISETP.NE.U32.AND P1, PT, R0, 0x1, PT ;  /* 0x000000010000780c */ /* 0x000fc80003f25070 */
[----:B------:R-:W-:-:S13]  /*0260*/  ISETP.NE.U32.AND.EX P1, PT, RZ, RZ, PT, P1 ;  /* 0x000000ffff00720c */ /* 0x000fda0003f25110 */
[----:B------:R-:W-:Y:S05]  /*0270*/  @P1 BRA `(.L_x_1) ;  /* 0x00000018003c1947 */ /* 0x000fea0003800000 */
[----:B------:R-:W-:Y:S01]  /*0280*/  IADD3 R30, P0, PT, R26, -0x1, RZ ;  /* 0xffffffff1a1e7810 */ /* 0x000fe20007f1e0ff */
[----:B------:R-:W-:Y:S01]  /*0290*/  BSSY.RECONVERGENT B1, `(.L_x_2) ;  /* 0x000000b000017945 */ /* 0x000fe20003800200 */
[----:B------:R-:W-:Y:S02]  /*02a0*/  IMAD.MOV.U32 R0, RZ, RZ, RZ ;  /* 0x000000ffff007224 */ /* 0x000fe400078e00ff */
[----:B------:R-:W-:Y:S01]  /*02b0*/  IADD3.X R31, PT, PT, R27, -0x1, RZ, P0, !PT ;  /* 0xffffffff1b1f7810 */ /* 0x000fe200007fe4ff */
[----:B------:R-:W-:-:S04]  /*02c0*/  IMAD.MOV.U32 R32, RZ, RZ, R30 ;  /* 0x000000ffff207224 */ /* 0x000fc800078e001e */
[----:B------:R-:W-:-:S07]  /*02d0*/  IMAD.MOV.U32 R33, RZ, RZ, R31 ;  /* 0x000000ffff217224 */ /* 0x000fce00078e001f */
.L_x_3:
[C---:B------:R-:W-:Y:S01]  /*02e0*/  LOP3.LUT P0, RZ, R32.reuse, 0x2, RZ, 0xc0, !PT ;  /* 0x0000000220ff7812 */ /* 0x040fe2000780c0ff */
[----:B------:R-:W-:Y:S01]  /*02f0*/  IMAD.MOV.U32 R34, RZ, RZ, R0 ;  /* 0x000000ffff227224 */ /* 0x000fe200078e0000 */
[--C-:B------:R-:W-:Y:S01]  /*0300*/  SHF.R.U64 R32, R32, 0x1, R33.reuse ;  /* 0x0000000120207819 */ /* 0x100fe20000001221 */
[----:B------:R-:W-:Y:S01]  /*0310*/  VIADD R0, R0, 0x1 ;  /* 0x0000000100007836 */ /* 0x000fe20000000000 */
[----:B------:R-:W-:-:S09]  /*0320*/  SHF.R.U32.HI R33, RZ, 0x1, R33 ;  /* 0x00000001ff217819 */ /* 0x000fd20000011621 */
[----:B------:R-:W-:Y:S05]  /*0330*/  @!P0 BRA `(.L_x_3) ;  /* 0xfffffffc00e88947 */ /* 0x000fea000383ffff */
[----:B------:R-:W-:Y:S05]  /*0340*/  BSYNC.RECONVERGENT B1 ;  /* 0x0000000000017941 */ /* 0x000fea0003800200 */
.L_x_2:
[C---:B------:R-:W-:Y:S01]  /*0350*/  ISETP.GE.U32.AND P0, PT, R26.reuse, RZ, PT ;  /* 0x000000ff1a00720c */ /* 0x040fe20003f06070 */
[----:B------:R-:W-:Y:S01]  /*0360*/  UMOV UR4, 0x4321 ;  /* 0x0000432100047882 */ /* 0x000fe20000000000 */
[C---:B------:R-:W-:Y:S01]  /*0370*/  ISETP.GT.U32.AND P2, PT, R26.reuse, RZ, PT ;  /* 0x000000ff1a00720c */ /* 0x040fe20003f44070 */
[----:B------:R-:W-:Y:S01]  /*0380*/  IMAD.U32 R3, RZ, RZ, UR4 ;  /* 0x00000004ff037e24 */ /* 0x000fe2000f8e00ff */
[C---:B------:R-:W-:Y:S01]  /*0390*/  ISETP.GE.U32.AND.EX P0, PT, R27.reuse, 0x1, PT, P0 ;  /* 0x000000011b00780c */ /* 0x040fe20003f06100 */
[----:B------:R-:W-:Y:S01]  /*03a0*/  IMAD.MOV.U32 R20, RZ, RZ, 0x2 ;  /* 0x00000002ff147424 */ /* 0x000fe200078e00ff */
[C---:B------:R-:W-:Y:S01]  /*03b0*/  ISETP.GT.U32.AND.EX P2, PT, R27.reuse, 0x1, PT, P2 ;  /* 0x000000011b00780c */ /* 0x040fe20003f44120 */
[----:B------:R-:W-:Y:S01]  /*03c0*/  IMAD.MOV.U32 R21, RZ, RZ, 0x0 ;  /* 0x00000000ff157424 */ /* 0x000fe200078e00ff */
[----:B------:R-:W-:Y:S01]  /*03d0*/  SEL R36, R26, R27, !P0 ;  /* 0x0000001b1a247207 */ /* 0x000fe20004000000 */
[----:B------:R-:W-:Y:S01]  /*03e0*/  IMAD.MOV.U32 R22, RZ, RZ, 0x3 ;  /* 0x00000003ff167424 */ /* 0x000fe200078e00ff */
[----:B------:R-:W-:Y:S01]  /*03f0*/  SEL R2, R27, RZ, !P0 ;  /* 0x000000ff1b027207 */ /* 0x000fe20004000000 */
[----:B------:R-:W-:Y:S01]  /*0400*/  IMAD.MOV.U32 R23, RZ, RZ, 0x0 ;  /* 0x00000000ff177424 */ /* 0x000fe200078e00ff */
[----:B------:R-:W0:Y:S01]  /*0410*/  FLO.U32 R0, R36 ;  /* 0x0000002400007300 */ /* 0x000e2200000e0000 */
[----:B------:R-:W-:Y:S01]  /*0420*/  ISETP.NE.U32.AND P1, PT, R36, RZ, PT ;  /* 0x000000ff2400720c */ /* 0x000fe20003f25070 */
[----:B------:R-:W-:Y:S01]  /*0430*/  IMAD.MOV.U32 R8, RZ, RZ, 0xb ;  /* 0x0000000bff087424 */ /* 0x000fe200078e00ff */
[----:B------:R-:W-:Y:S01]  /*0440*/  SEL R25, R26, RZ, P2 ;  /* 0x000000ff1a197207 */ /* 0x000fe20001000000 */
[----:B------:R1:W-:Y:S01]  /*0450*/  STL.128 [R1], R20 ;  /* 0x0000001401007387 */ /* 0x0003e20000100c00 */
[----:B------:R-:W-:Y:S01]  /*0460*/  ISETP.NE.AND.EX P1, PT, R2, RZ, PT, P1 ;  /* 0x000000ff0200720c */ /* 0x000fe20003f25310 */
[----:B------:R-:W-:-:S02]  /*0470*/  IMAD.MOV.U32 R9, RZ, RZ, 0x0 ;  /* 0x00000000ff097424 */ /* 0x000fc400078e00ff */
[----:B------:R-:W-:Y:S02]  /*0480*/  IMAD.MOV.U32 R10, RZ, RZ, 0xd ;  /* 0x0000000dff0a7424 */ /* 0x000fe400078e00ff */
[----:B------:R-:W-:Y:S02]  /*0490*/  IMAD.MOV.U32 R11, RZ, RZ, 0x0 ;  /* 0x00000000ff0b7424 */ /* 0x000fe400078e00ff */
[----:B------:R-:W-:Y:S02]  /*04a0*/  IMAD.MOV.U32 R12, RZ, RZ, 0x11 ;  /* 0x00000011ff0c7424 */ /* 0x000fe400078e00ff */
[----:B------:R-:W-:Y:S01]  /*04b0*/  IMAD.MOV.U32 R13, RZ, RZ, 0x0 ;  /* 0x00000000ff0d7424 */ /* 0x000fe200078e00ff */
[----:B0-----:R-:W-:Y:S01]  /*04c0*/  IADD3 R0, PT, PT, -R0, 0x1f, RZ ;  /* 0x0000001f00007810 */ /* 0x001fe20007ffe1ff */
[----:B------:R-:W-:Y:S01]  /*04d0*/  IMAD.MOV.U32 R14, RZ, RZ, 0x13 ;  /* 0x00000013ff0e7424 */ /* 0x000fe200078e00ff */
[----:B------:R-:W-:Y:S01]  /*04e0*/  STL.128 [R1+0x20], R8 ;  /* 0x0000200801007387 */ /* 0x000fe20000100c00 */
[----:B------:R-:W-:Y:S01]  /*04f0*/  IMAD.MOV.U32 R15, RZ, RZ, 0x0 ;  /* 0x00000000ff0f7424 */ /* 0x000fe200078e00ff */
[----:B------:R-:W-:Y:S01]  /*0500*/  SEL R35, R0, 0x20, P1 ;  /* 0x0000002000237807 */ /* 0x000fe20000800000 */
[----:B------:R-:W-:-:S02]  /*0510*/  IMAD.MOV.U32 R16, RZ, RZ, 0x17 ;  /* 0x00000017ff107424 */ /* 0x000fc400078e00ff */
[----:B------:R-:W-:Y:S01]  /*0520*/  IMAD.MOV.U32 R17, RZ, RZ, 0x0 ;  /* 0x00000000ff117424 */ /* 0x000fe200078e00ff */
[----:B------:R-:W-:Y:S01]  /*0530*/  SHF.L.W.U32.HI R36, R25, R35, R36 ;  /* 0x0000002319247219 */ /* 0x000fe20000010e24 */
[----:B------:R-:W-:Y:S01]  /*0540*/  IMAD.MOV.U32 R18, RZ, RZ, 0x1d ;  /* 0x0000001dff127424 */ /* 0x000fe200078e00ff */
[----:B------:R-:W-:Y:S01]  /*0550*/  STL.128 [R1+0x30], R12 ;  /* 0x0000300c01007387 */ /* 0x000fe20000100c00 */
[----:B------:R-:W-:Y:S01]  /*0560*/  IMAD.MOV.U32 R19, RZ, RZ, 0x0 ;  /* 0x00000000ff137424 */ /* 0x000fe200078e00ff */
[----:B------:R-:W-:Y:S01]  /*0570*/  PRMT R24, R36, R3, 0x3f ;  /* 0x0000003f24187416 */ /* 0x000fe20000000003 */
[----:B------:R-:W-:Y:S01]  /*0580*/  IMAD.MOV.U32 R3, RZ, RZ, 0x4b800000 ;  /* 0x4b800000ff037424 */ /* 0x000fe200078e00ff */
[----:B------:R-:W-:Y:S01]  /*0590*/  LOP3.LUT R2, R35, 0x1f, RZ, 0xc0, !PT ;  /* 0x0000001f23027812 */ /* 0x000fe200078ec0ff */
[----:B-1----:R-:W-:Y:S01]  /*05a0*/  IMAD.MOV.U32 R20, RZ, RZ, 0x1f ;  /* 0x0000001fff147424 */ /* 0x002fe200078e00ff */
[C---:B------:R-:W-:Y:S01]  /*05b0*/  FSETP.GEU.AND P2, PT, |R24|.reuse, 1.175494350822287508e-38, PT ;  /* 0x008000001800780b */ /* 0x040fe20003f4e200 */
[----:B------:R-:W-:Y:S01]  /*05c0*/  IMAD.MOV.U32 R22, RZ, RZ, 0x25 ;  /* 0x00000025ff167424 */ /* 0x000fe200078e00ff */
[----:B------:R-:W-:Y:S01]  /*05d0*/  FSETP.GT.AND P1, PT, |R24|, 8.50705917302346158658e+37, PT ;  /* 0x7e8000001800780b */ /* 0x000fe20003f24200 */
[----:B------:R-:W-:Y:S01]  /*05e0*/  STL.128 [R1+0x40], R16 ;  /* 0x0000401001007387 */ /* 0x000fe20000100c00 */
[----:B------:R-:W-:Y:S01]  /*05f0*/  FSEL R3, R3, 1, !P2 ;  /* 0x3f80000003037808 */ /* 0x000fe20005000000 */
[----:B------:R-:W-:Y:S01]  /*0600*/  IMAD.MOV.U32 R4, RZ, RZ, 0x5 ;  /* 0x00000005ff047424 */ /* 0x000fe200078e00ff */
[----:B------:R-:W-:Y:S01]  /*0610*/  SHF.L.U32 R25, R25, R2, RZ ;  /* 0x0000000219197219 */ /* 0x000fe200000006ff */
[----:B------:R-:W-:Y:S01]  /*0620*/  STL.128 [R1+0x50], R20 ;  /* 0x0000501401007387 */ /* 0x000fe20000100c00 */
[----:B------:R-:W-:Y:S01]  /*0630*/  FSEL R3, R3, 0.25, !P1 ;  /* 0x3e80000003037808 */ /* 0x000fe20004800000 */
[----:B------:R-:W-:-:S02]  /*0640*/  IMAD.MOV.U32 R5, RZ, RZ, 0x0 ;  /* 0x00000000ff057424 */ /* 0x000fc400078e00ff */
[----:B------:R-:W-:Y:S02]  /*0650*/  IMAD.MOV.U32 R6, RZ, RZ, 0x7 ;  /* 0x00000007ff067424 */ /* 0x000fe400078e00ff */
[----:B------:R-:W-:Y:S01]  /*0660*/  FMUL R24, R24, R3 ;  /* 0x0000000318187220 */ /* 0x000fe20000400000 */
[----:B------:R-:W-:Y:S02]  /*0670*/  IMAD.MOV.U32 R7, RZ, RZ, 0x0 ;  /* 0x00000000ff077424 */ /* 0x000fe400078e00ff */
[C---:B------:R-:W-:Y:S02]  /*0680*/  VIADD R0, R35.reuse, 0x60 ;  /* 0x0000006023007836 */ /* 0x040fe40000000000 */
[----:B------:R-:W-:Y:S01]  /*0690*/  @P0 VIADD R0, R35, 0x40 ;  /* 0x0000004023000836 */ /* 0x000fe20000000000 */
[----:B------:R-:W0:Y:S01]  /*06a0*/  MUFU.RCP R24, R24 ;  /* 0x0000001800187308 */ /* 0x000e220000001000 */
[----:B------:R1:W-:Y:S01]  /*06b0*/  STL.128 [R1+0x10], R4 ;  /* 0x0000100401007387 */ /* 0x0003e20000100c00 */
[----:B0-----:R-:W-:Y:S01]  /*06c0*/  FMUL R3, R3, R24 ;  /* 0x0000001803037220 */ /* 0x001fe20000400000 */
[----:B------:R-:W-:Y:S01]  /*06d0*/  IMAD.MOV.U32 R24, RZ, RZ, RZ ;  /* 0x000000ffff187224 */ /* 0x000fe200078e00ff */
[C---:B-1----:R-:W-:Y:S01]  /*06e0*/  LOP3.LUT R5, R0.reuse, 0x20, RZ, 0xc0, !PT ;  /* 0x0000002000057812 */ /* 0x042fe200078ec0ff */
[----:B------:R-:W-:Y:S01]  /*06f0*/  IMAD.MOV R4, RZ, RZ, -R36 ;  /* 0x000000ffff047224 */ /* 0x000fe200078e0a24 */
[----:B------:R-:W-:-:S07]  /*0700*/  LOP3.LUT R6, R0, 0x40, RZ, 0xc0, !PT ;  /* 0x0000004000067812 */ /* 0x000fce00078ec0ff */
.L_x_17:
[----:B------:R-:W-:-:S05]  /*0710*/  IMAD R7, R24, 0x8, R1 ;  /* 0x0000000818077824 */ /* 0x000fca00078e0201 */
[----:B------:R-:W2:Y:S01]  /*0720*/  LDL.64 R12, [R7] ;  /* 0x00000000070c7983 */ /* 0x000ea20000100a00 */
[----:B------:R-:W-:Y:S01]  /*0730*/  BSSY.RELIABLE B2, `(.L_x_4) ;  /* 0x000013f000027945 */ /* 0x000fe20003800100 */
[----:B--2---:R-:W-:-:S04]  /*0740*/  ISETP.GE.U32.AND P0, PT, R12, R26, PT ;  /* 0x0000001a0c00720c */ /* 0x004fc80003f06070 */
[----:B------:R-:W-:-:S13]  /*0750*/  ISETP.GE.U32.AND.EX P0, PT, R13, R27, PT, P0 ;  /* 0x0000001b0d00720c */ /* 0x000fda0003f06100 */
[----:B------:R-:W-:Y:S05]  /*0760*/  @P0 BRA `(.L_x_5) ;  /* 0x0000001000ec0947 */ /* 0x000fea0003800000 */
[----:B------:R-:W-:Y:S01]  /*0770*/  BSSY.RECONVERGENT B1, `(.L_x_6) ;  /* 0x00000d5000017945 */ /* 0x000fe20003800200 */
[----:B------:R-:W-:Y:S02]  /*0780*/  IMAD.MOV.U32 R39, RZ, RZ, R13 ;  /* 0x000000ffff277224 */ /* 0x000fe400078e000d */
[----:B------:R-:W-:Y:S02]  /*0790*/  IMAD.MOV.U32 R7, RZ, RZ, 0x1 ;  /* 0x00000001ff077424 */ /* 0x000fe400078e00ff */
[----:B------:R-:W-:Y:S02]  /*07a0*/  IMAD.MOV.U32 R16, RZ, RZ, RZ ;  /* 0x000000ffff107224 */ /* 0x000fe400078e00ff */
[----:B------:R-:W-:Y:S02]  /*07b0*/  IMAD.MOV.U32 R17, RZ, RZ, R32 ;  /* 0x000000ffff117224 */ /* 0x000fe400078e0020 */
[----:B------:R-:W-:-:S07]  /*07c0*/  IMAD.MOV.U32 R18, RZ, RZ, R33 ;  /* 0x000000ffff127224 */ /* 0x000fce00078e0021 */
.L_x_13:
[----:B------:R-:W-:Y:S01]  /*07d0*/  LOP3.LUT R8, R17, 0x1, RZ, 0xc0, !PT ;  /* 0x0000000111087812 */ /* 0x000fe200078ec0ff */
[----:B------:R-:W-:Y:S03]  /*07e0*/  BSSY.RECONVERGENT B3, `(.L_x_7) ;  /* 0x0000066000037945 */ /* 0x000fe60003800200 */
[----:B------:R-:W-:-:S04]  /*07f0*/  ISETP.NE.U32.AND P0, PT, R8, 0x1, PT ;  /* 0x000000010800780c */ /* 0x000fc80003f05070 */
[----:B------:R-:W-:-:S13]  /*0800*/  ISETP.NE.U32.AND.EX P0, PT, RZ, RZ, PT, P0 ;  /* 0x000000ffff00720c */ /* 0x000fda0003f05100 */
[----:B------:R-:W-:Y:S05]  /*0810*/  @P0 BRA `(.L_x_8) ;  /* 0x0000000400880947 */ /* 0x000fea0003800000 */
[----:B------:R-:W-:Y:S01]  /*0820*/  LEA R13, R3, 0xfffffe00, 0x9 ;  /* 0xfffffe00030d7811 */ /* 0x000fe200078e48ff */
[----:B------:R-:W-:Y:S01]  /*0830*/  IMAD.MOV.U32 R8, RZ, RZ, RZ ;  /* 0x000000ffff087224 */ /* 0x000fe200078e00ff */
[----:B------:R-:W-:Y:S01]  /*0840*/  BSSY.RECONVERGENT B4, `(.L_x_9) ;  /* 0x0000052000047945 */ /* 0x000fe20003800200 */
[----:B------:R-:W-:Y:S02]  /*0850*/  IMAD.MOV.U32 R9, RZ, RZ, R25 ;  /* 0x000000ffff097224 */ /* 0x000fe400078e0019 */
[----:B------:R-:W-:-:S04]  /*0860*/  IMAD.WIDE.U32 R20, R7, R12, RZ ;  /* 0x0000000c07147225 */ /* 0x000fc800078e00ff */
[----:B------:R-:W-:-:S04]  /*0870*/  IMAD.HI.U32 R10, P0, R13, R25, R8 ;  /* 0x000000190d0a7227 */ /* 0x000fc80007800008 */
[----:B------:R-:W-:Y:S02]  /*0880*/  IMAD.X R11, RZ, RZ, RZ, P0 ;  /* 0x000000ffff0b7224 */ /* 0x000fe400000e06ff */
[----:B------:R-:W-:Y:S02]  /*0890*/  IMAD.MOV.U32 R8, RZ, RZ, 0x0 ;  /* 0x00000000ff087424 */ /* 0x000fe400078e00ff */
[----:B------:R-:W-:-:S04]  /*08a0*/  IMAD.WIDE.U32 R10, R36, R13, R10 ;  /* 0x0000000d240a7225 */ /* 0x000fc800078e000a */
[----:B------:R-:W-:Y:S01]  /*08b0*/  IMAD.MOV.U32 R9, RZ, RZ, -0x80000000 ;  /* 0x80000000ff097424 */ /* 0x000fe200078e00ff */
[----:B------:R-:W-:-:S05]  /*08c0*/  IADD3 R15, P1, PT, RZ, -R10, RZ ;  /* 0x8000000aff0f7210 */ /* 0x000fca0007f3e0ff */
[----:B------:R-:W-:-:S04]  /*08d0*/  IMAD.HI.U32 R8, P0, R13, R15, R8 ;  /* 0x0000000f0d087227 */ /* 0x000fc80007800008 */
[----:B------:R-:W-:Y:S01]  /*08e0*/  IMAD.X R11, R4, 0x1, ~R11, P1 ;  /* 0x00000001040b7824 */ /* 0x000fe200008e0e0b */
[----:B------:R-:W-:Y:S02]  /*08f0*/  SEL R9, RZ, 0x1, !P0 ;  /* 0x00000001ff097807 */ /* 0x000fe40004000000 */
[----:B------:R-:W-:Y:S01]  /*0900*/  ISETP.GT.U32.AND P0, PT, R15, -0x1, PT ;  /* 0xffffffff0f00780c */ /* 0x000fe20003f04070 */
[----:B------:R-:W-:-:S03]  /*0910*/  IMAD.WIDE.U32 R8, R13, R11, R8 ;  /* 0x0000000b0d087225 */ /* 0x000fc600078e0008 */
[----:B------:R-:W-:Y:S02]  /*0920*/  ISETP.GT.AND.EX P0, PT, R11, -0x1, PT, P0 ;  /* 0xffffffff0b00780c */ /* 0x000fe40003f04300 */
[----:B------:R-:W-:Y:S02]  /*0930*/  IADD3 RZ, P1, PT, R8, R15, RZ ;  /* 0x0000000f08ff7210 */ /* 0x000fe40007f3e0ff */
[----:B------:R-:W-:Y:S02]  /*0940*/  SHF.R.U32.HI R8, RZ, 0x1f, R11 ;  /* 0x0000001fff087819 */ /* 0x000fe4000001160b */
[----:B------:R-:W-:Y:S02]  /*0950*/  SEL R13, R13, RZ, P0 ;  /* 0x000000ff0d0d7207 */ /* 0x000fe40000000000 */
[----:B------:R-:W-:Y:S01]  /*0960*/  IADD3.X R10, P1, PT, R9, R11, RZ, P1, !PT ;  /* 0x0000000b090a7210 */ /* 0x000fe20000f3e4ff */
[----:B------:R-:W-:Y:S01]  /*0970*/  IMAD.MOV.U32 R11, RZ, RZ, RZ ;  /* 0x000000ffff0b7224 */ /* 0x000fe200078e00ff */
[----:B------:R-:W-:-:S02]  /*0980*/  LOP3.LUT R8, R8, 0x1, RZ, 0x3c, !PT ;  /* 0x0000000108087812 */ /* 0x000fc400078e3cff */
[----:B------:R-:W-:Y:S02]  /*0990*/  IADD3 R13, P0, PT, R13, R10, RZ ;  /* 0x0000000a0d0d7210 */ /* 0x000fe40007f1e0ff */
[----:B------:R-:W-:-:S05]  /*09a0*/  SEL R9, RZ, 0x1, !P1 ;  /* 0x00000001ff097807 */ /* 0x000fca0004800000 */
[----:B------:R-:W-:-:S05]  /*09b0*/  IMAD.X R8, R8, 0x1, R9, P0 ;  /* 0x0000000108087824 */ /* 0x000fca00000e0609 */
[----:B------:R-:W-:Y:S01]  /*09c0*/  ISETP.NE.AND P0, PT, R8, 0x2, PT ;  /* 0x000000020800780c */ /* 0x000fe20003f05270 */
[----:B------:R-:W-:-:S03]  /*09d0*/  IMAD.WIDE.U32 R8, R16, R12, RZ ;  /* 0x0000000c10087225 */ /* 0x000fc600078e00ff */
[----:B------:R-:W-:Y:S01]  /*09e0*/  SEL R13, R13, 0xffffffff, P0 ;  /* 0xffffffff0d0d7807 */ /* 0x000fe20000000000 */
[----:B------:R-:W-:Y:S01]  /*09f0*/  IMAD.WIDE.U32 R8, P1, R39, R7, R8 ;  /* 0x0000000727087225 */ /* 0x000fe20007820008 */
[----:B------:R-:W-:-:S03]  /*0a00*/  SHF.L.U32 R7, R20, R2, RZ ;  /* 0x0000000214077219 */ /* 0x000fc600000006ff */
[----:B------:R-:W-:-:S04]  /*0a10*/  IMAD.HI.U32 R10, R13, R25, RZ ;  /* 0x000000190d0a7227 */ /* 0x000fc800078e00ff */
[----:B------:R-:W-:Y:S01]  /*0a20*/  IMAD.X R15, RZ, RZ, RZ, P1 ;  /* 0x000000ffff0f7224 */ /* 0x000fe200008e06ff */
[----:B------:R-:W-:Y:S01]  /*0a30*/  IADD3 R8, P1, PT, R21, R8, RZ ;  /* 0x0000000815087210 */ /* 0x000fe20007f3e0ff */
[----:B------:R-:W-:-:S03]  /*0a40*/  IMAD.WIDE.U32 R10, R36, R13, R10 ;  /* 0x0000000d240a7225 */ /* 0x000fc600078e000a */
[----:B------:R-:W-:Y:S01]  /*0a50*/  SHF.L.W.U32.HI R20, R20, R35, R8 ;  /* 0x0000002314147219 */ /* 0x000fe20000010e08 */
[----:B------:R-:W-:Y:S01]  /*0a60*/  IMAD.MOV.U32 R14, RZ, RZ, R9 ;  /* 0x000000ffff0e7224 */ /* 0x000fe200078e0009 */
[----:B------:R-:W-:Y:S02]  /*0a70*/  IADD3 RZ, P0, PT, R25, R10, RZ ;  /* 0x0000000a19ff7210 */ /* 0x000fe40007f1e0ff */
[----:B------:R-:W-:Y:S01]  /*0a80*/  VIMNMX.U32 R9, PT, PT, R13, -0x2, PT ;  /* 0xfffffffe0d097848 */ /* 0x000fe20003fe0000 */
[----:B------:R-:W-:Y:S01]  /*0a90*/  IMAD.WIDE.U32.X R14, R39, R16, R14, P1 ;  /* 0x00000010270e7225 */ /* 0x000fe200008e040e */
[----:B------:R-:W-:-:S03]  /*0aa0*/  IADD3.X RZ, P0, PT, R36, R11, RZ, P0, !PT ;  /* 0x0000000b24ff7210 */ /* 0x000fc6000071e4ff */
[----:B------:R-:W-:Y:S01]  /*0ab0*/  IMAD.MOV.U32 R11, RZ, RZ, RZ ;  /* 0x000000ffff0b7224 */ /* 0x000fe200078e00ff */
[-C--:B------:R-:W-:Y:S02]  /*0ac0*/  SHF.L.W.U32.HI R10, R14, R35.reuse, R15 ;  /* 0x000000230e0a7219 */ /* 0x080fe40000010e0f */
[-C--:B------:R-:W-:Y:S02]  /*0ad0*/  SHF.L.W.U32.HI R16, R8, R35.reuse, R14 ;  /* 0x0000002308107219 */ /* 0x080fe40000010e0e */
[----:B------:R-:W-:-:S05]  /*0ae0*/  SHF.L.W.U32.HI R15, R15, R35, RZ ;  /* 0x000000230f0f7219 */ /* 0x000fca0000010eff */
[----:B------:R-:W-:-:S07]  /*0af0*/  @!P0 VIADD R13, R9, 0x1 ;  /* 0x00000001090d8836 */ /* 0x000fce0000000000 */
.L_x_10:
[----:B------:R-:W-:Y:S01]  /*0b00*/  IADD3 RZ, P0, PT, -R25, R16, RZ ;  /* 0x0000001019ff7210 */ /* 0x000fe20007f1e1ff */
[----:B------:R-:W-:Y:S01]  /*0b10*/  IMAD.MOV.U32 R8, RZ, RZ, RZ ;  /* 0x000000ffff087224 */ /* 0x000fe200078e00ff */
[----:B------:R-:W-:Y:S01]  /*0b20*/  PLOP3.LUT P2, PT, PT, PT, PT, 0x8, 0x80 ;  /* 0x000000000080781c */ /* 0x000fe20003f4e170 */
[----:B------:R-:W-:Y:S01]  /*0b30*/  UMOV UR4, URZ ;  /* 0x000000ff00047c82 */ /* 0x000fe20008000000 */
[----:B------:R-:W-:Y:S01]  /*0b40*/  IADD3.X RZ, P0, PT, ~R36, R10, RZ, P0, !PT ;  /* 0x0000000a24ff7210 */ /* 0x000fe2000071e5ff */
[----:B------:R-:W-:-:S03]  /*0b50*/  VIADD R11, R11, 0x20 ;  /* 0x000000200b0b7836 */ /* 0x000fc60000000000 */
[----:B------:R-:W-:-:S03]  /*0b60*/  IADD3.X R9, PT, PT, R15, 0x1, RZ, P0, !PT ;  /* 0x000000010f097810 */ /* 0x000fc600007fe4ff */
[----:B------:R-:W-:-:S05]  /*0b70*/  IMAD.HI.U32 R8, R15, R13, R8 ;  /* 0x0000000d0f087227 */ /* 0x000fca00078e0008 */
[----:B------:R-:W-:-:S04]  /*0b80*/  ISETP.GE.U32.AND P0, PT, R8, R15, PT ;  /* 0x0000000f0800720c */ /* 0x000fc80003f06070 */
[----:B------:R-:W-:-:S05]  /*0b90*/  SEL R14, R8, 0xffffffff, P0 ;  /* 0xffffffff080e7807 */ /* 0x000fca0000000000 */
[----:B------:R-:W-:-:S04]  /*0ba0*/  IMAD.WIDE.U32 R8, R14, R25, RZ ;  /* 0x000000190e087225 */ /* 0x000fc800078e00ff */
[----:B------:R-:W-:Y:S02]  /*0bb0*/  IMAD.MOV.U32 R8, RZ, RZ, R9 ;  /* 0x000000ffff087224 */ /* 0x000fe400078e0009 */
[-C--:B------:R-:W-:Y:S02]  /*0bc0*/  IMAD R19, R25, R14.reuse, RZ ;  /* 0x0000000e19137224 */ /* 0x080fe400078e02ff */
[----:B------:R-:W-:Y:S02]  /*0bd0*/  IMAD.MOV.U32 R9, RZ, RZ, RZ ;  /* 0x000000ffff097224 */ /* 0x000fe400078e00ff */
[----:B------:R-:W-:Y:S01]  /*0be0*/  IMAD.WIDE.U32 R8, R36, R14, R8 ;  /* 0x0000000e24087225 */ /* 0x000fe200078e0008 */
[----:B------:R-:W-:-:S04]  /*0bf0*/  IADD3 R14, P0, PT, -R19, R16, RZ ;  /* 0x00000010130e7210 */ /* 0x000fc80007f1e1ff */
[----:B------:R-:W-:-:S04]  /*0c00*/  IADD3.X R19, P0, PT, R10, ~R8, RZ, P0, !PT ;  /* 0x800000080a137210 */ /* 0x000fc8000071e4ff */
[----:B------:R-:W-:-:S13]  /*0c10*/  IADD3.X R8, P0, PT, R15, ~R9, RZ, P0, !PT ;  /* 0x800000090f087210 */ /* 0x000fda000071e4ff */
[----:B------:R-:W-:-:S04]  /*0c20*/  @!P0 IADD3 R14, P1, PT, R25, R14, RZ ;  /* 0x0000000e190e8210 */ /* 0x000fc80007f3e0ff */
[----:B------:R-:W-:-:S04]  /*0c30*/  @!P0 IADD3.X R19, P1, PT, R36, R19, RZ, P1, !PT ;  /* 0x0000001324138210 */ /* 0x000fc80000f3e4ff */
[----:B------:R-:W-:-:S04]  /*0c40*/  @!P0 IADD3.X R8, P1, PT, RZ, R8, RZ, P1, !PT ;  /* 0x00000008ff088210 */ /* 0x000fc80000f3e4ff */
[----:B------:R-:W-:Y:S02]  /*0c50*/  @!P0 PLOP3.LUT P2, PT, P1, PT, PT, 0x8, 0x80 ;  /* 0x000000000080881c */ /* 0x000fe40000f4e170 */
[----:B------:R-:W-:-:S04]  /*0c60*/  IADD3 RZ, P0, PT, R7, -UR4, RZ ;  /* 0x8000000407ff7c10 */ /* 0x000fc8000ff1e0ff */
[----:B------:R-:W-:Y:S01]  /*0c70*/  IADD3.X R16, P0, PT, R20, -0x1, RZ, P0, !PT ;  /* 0xffffffff14107810 */ /* 0x000fe2000071e4ff */
[----:B------:R-:W-:-:S06]  /*0c80*/  IMAD.MOV.U32 R20, RZ, RZ, R7 ;  /* 0x000000ffff147224 */ /* 0x000fcc00078e0007 */
[----:B------:R-:W-:-:S04]  /*0c90*/  @P2 IADD3 R14, P1, PT, R25, R14, RZ ;  /* 0x0000000e190e2210 */ /* 0x000fc80007f3e0ff */
[----:B------:R-:W-:Y:S02]  /*0ca0*/  @P2 IADD3.X R19, P1, PT, R36, R19, RZ, P1, !PT ;  /* 0x0000001324132210 */ /* 0x000fe40000f3e4ff */
[----:B------:R-:W-:-:S03]  /*0cb0*/  IADD3.X R10, P0, PT, R14, -0x1, RZ, P0, !PT ;  /* 0xffffffff0e0a7810 */ /* 0x000fc6000071e4ff */
[----:B------:R-:W-:Y:S01]  /*0cc0*/  @P2 IMAD.X R8, RZ, RZ, R8, P1 ;  /* 0x000000ffff082224 */ /* 0x000fe200008e0608 */
[----:B------:R-:W-:Y:S02]  /*0cd0*/  IADD3.X R15, P0, PT, R19, -0x1, RZ, P0, !PT ;  /* 0xffffffff130f7810 */ /* 0x000fe4000071e4ff */
[----:B------:R-:W-:Y:S02]  /*0ce0*/  ISETP.GT.U32.AND P2, PT, R11, R0, PT ;  /* 0x000000000b00720c */ /* 0x000fe40003f44070 */
[----:B------:R-:W-:-:S13]  /*0cf0*/  IADD3.X RZ, P0, PT, R8, -0x1, RZ, P0, !PT ;  /* 0xffffffff08ff7810 */ /* 0x000fda000071e4ff */
[----:B------:R-:W-:Y:S01]  /*0d00*/  @!P0 IADD3 RZ, P1, PT, RZ, R7, RZ ;  /* 0x00000007ffff8210 */ /* 0x000fe20007f3e0ff */
[----:B------:R-:W-:-:S03]  /*0d10*/  IMAD.MOV.U32 R7, RZ, RZ, RZ ;  /* 0x000000ffff077224 */ /* 0x000fc600078e00ff */
[----:B------:R-:W-:-:S04]  /*0d20*/  @!P0 IADD3.X R16, P1, PT, RZ, R16, RZ, P1, !PT ;  /* 0x00000010ff108210 */ /* 0x000fc80000f3e4ff */
[----:B------:R-:W-:-:S05]  /*0d30*/  @!P0 IADD3.X R10, P1, PT, R25, R10, RZ, P1, !PT ;  /* 0x0000000a190a8210 */ /* 0x000fca0000f3e4ff */
[----:B------:R-:W-:Y:S01]  /*0d40*/  @!P0 IMAD.X R15, R36, 0x1, R15, P1 ;  /* 0x00000001240f8824 */ /* 0x000fe200008e060f */
[----:B------:R-:W-:Y:S07]  /*0d50*/  @!P2 BRA `(.L_x_10) ;  /* 0xfffffffc0068a947 */ /* 0x000fee000383ffff */
[----:B------:R-:W-:Y:S05]  /*0d60*/  BSYNC.RECONVERGENT B4 ;  /* 0x0000000000047941 */ /* 0x000fea0003800200 */
.L_x_9:
[----:B------:R-:W-:Y:S02]  /*0d70*/  ISETP.NE.AND P1, PT, R6, RZ, PT ;  /* 0x000000ff0600720c */ /* 0x000fe40003f25270 */
[-C--:B------:R-:W-:Y:S02]  /*0d80*/  SHF.R.W.U32 R7, R16, R35.reuse, R10 ;  /* 0x0000002310077219 */ /* 0x080fe40000001e0a */
[----:B------:R-:W-:Y:S02]  /*0d90*/  ISETP.NE.AND P2, PT, R5, RZ, PT ;  /* 0x000000ff0500720c */ /* 0x000fe40003f45270 */
[-C--:B------:R-:W-:Y:S02]  /*0da0*/  SHF.R.W.U32 R10, R10, R35.reuse, R15 ;  /* 0x000000230a0a7219 */ /* 0x080fe40000001e0f */
[-C--:B------:R-:W-:Y:S02]  /*0db0*/  SHF.R.W.U32 R16, R20, R35.reuse, R16 ;  /* 0x0000002314107219 */ /* 0x080fe40000001e10 */
[----:B------:R-:W-:-:S02]  /*0dc0*/  SHF.R.W.U32 R15, R15, R35, RZ ;  /* 0x000000230f0f7219 */ /* 0x000fc40000001eff */
[----:B------:R-:W-:Y:S02]  /*0dd0*/  SEL R8, R7, R10, !P2 ;  /* 0x0000000a07087207 */ /* 0x000fe40005000000 */
[----:B------:R-:W-:Y:S02]  /*0de0*/  SEL R7, R16, R7, !P2 ;  /* 0x0000000710077207 */ /* 0x000fe40005000000 */
[----:B------:R-:W-:Y:S02]  /*0df0*/  ISETP.NE.AND P0, PT, R0, 0x80, PT ;  /* 0x000000800000780c */ /* 0x000fe40003f05270 */
[----:B------:R-:W-:Y:S02]  /*0e00*/  @P1 SEL R8, R15, RZ, !P2 ;  /* 0x000000ff0f081207 */ /* 0x000fe40005000000 */
[----:B------:R-:W-:Y:S02]  /*0e10*/  @P1 SEL R7, R10, R15, !P2 ;  /* 0x0000000f0a071207 */ /* 0x000fe40005000000 */
[----:B------:R-:W-:-:S02]  /*0e20*/  SEL R16, R8, 0xffffffff, P0 ;  /* 0xffffffff08107807 */ /* 0x000fc40000000000 */
[----:B------:R-:W-:-:S07]  /*0e30*/  SEL R7, R7, 0xffffffff, P0 ;  /* 0xffffffff07077807 */ /* 0x000fce0000000000 */
.L_x_8:
[----:B------:R-:W-:Y:S05]  /*0e40*/  BSYNC.RECONVERGENT B3 ;  /* 0x0000000000037941 */ /* 0x000fea0003800200 */
.L_x_7:
        /* <DEDUP_REMOVED lines=14> */
[----:B------:R-:W-:Y:S02]  /*0f30*/  ISETP.GT.U32.AND P0, PT, R20, -0x1, PT ;  /* 0xffffffff1400780c */ /* 0x000fe40003f04070 */
[----:B------:R-:W-:Y:S01]  /*0f40*/  SHF.R.U32.HI R23, RZ, 0x1f, R22 ;  /* 0x0000001fff177819 */ /* 0x000fe20000011616 */
[----:B------:R-:W-:Y:S01]  /*0f50*/  IMAD.WIDE.U32 R8, R19, R22, R8 ;  /* 0x0000001613087225 */ /* 0x000fe200078e0008 */
[----:B------:R-:W-:Y:S02]  /*0f60*/  ISETP.GT.AND.EX P0, PT, R22, -0x1, PT, P0 ;  /* 0xffffffff1600780c */ /* 0x000fe40003f04300 */
[----:B------:R-:W-:Y:S02]  /*0f70*/  LOP3.LUT R23, R23, 0x1, RZ, 0x3c, !PT ;  /* 0x0000000117177812 */ /* 0x000fe400078e3cff */
[----:B------:R-:W-:-:S02]  /*0f80*/  IADD3 RZ, P1, PT, R8, R20, RZ ;  /* 0x0000001408ff7210 */ /* 0x000fc40007f3e0ff */
[----:B------:R-:W-:Y:S02]  /*0f90*/  SEL R21, R19, RZ, P0 ;  /* 0x000000ff13157207 */ /* 0x000fe40000000000 */
[----:B------:R-:W-:Y:S01]  /*0fa0*/  IADD3.X R8, P1, PT, R9, R22, RZ, P1, !PT ;  /* 0x0000001609087210 */ /* 0x000fe20000f3e4ff */
[----:B------:R-:W-:-:S03]  /*0fb0*/  IMAD.MOV.U32 R9, RZ, RZ, RZ ;  /* 0x000000ffff097224 */ /* 0x000fc600078e00ff */
[----:B------:R-:W-:Y:S02]  /*0fc0*/  IADD3 R37, P0, PT, R21, R8, RZ ;  /* 0x0000000815257210 */ /* 0x000fe40007f1e0ff */
[----:B------:R-:W-:Y:S01]  /*0fd0*/  SEL R8, RZ, 0x1, !P1 ;  /* 0x00000001ff087807 */ /* 0x000fe20004800000 */
[----:B------:R-:W-:-:S04]  /*0fe0*/  IMAD.WIDE.U32 R10, P1, R12, R39, R10 ;  /* 0x000000270c0a7225 */ /* 0x000fc8000782000a */
[----:B------:R-:W-:Y:S02]  /*0ff0*/  IMAD.X R8, R23, 0x1, R8, P0 ;  /* 0x0000000117087824 */ /* 0x000fe400000e0608 */
[----:B------:R-:W-:-:S03]  /*1000*/  IMAD.WIDE.U32 R12, R12, R12, RZ ;  /* 0x0000000c0c0c7225 */ /* 0x000fc600078e00ff */
[----:B------:R-:W-:Y:S01]  /*1010*/  ISETP.NE.AND P0, PT, R8, 0x2, PT ;  /* 0x000000020800780c */ /* 0x000fe20003f05270 */
[----:B------:R-:W-:Y:S01]  /*1020*/  IMAD.X R15, RZ, RZ, RZ, P1 ;  /* 0x000000ffff0f7224 */ /* 0x000fe200008e06ff */
[----:B------:R-:W-:Y:S01]  /*1030*/  IADD3 R38, P1, PT, R13, R10, RZ ;  /* 0x0000000a0d267210 */ /* 0x000fe20007f3e0ff */
[----:B------:R-:W-:Y:S01]  /*1040*/  IMAD.MOV.U32 R14, RZ, RZ, R11 ;  /* 0x000000ffff0e7224 */ /* 0x000fe200078e000b */
[----:B------:R-:W-:Y:S01]  /*1050*/  SEL R37, R37, 0xffffffff, P0 ;  /* 0xffffffff25257807 */ /* 0x000fe20000000000 */
[----:B------:R-:W-:Y:S01]  /*1060*/  IMAD.MOV.U32 R11, RZ, RZ, RZ ;  /* 0x000000ffff0b7224 */ /* 0x000fe200078e00ff */
[C---:B------:R-:W-:Y:S01]  /*1070*/  SHF.L.U32 R10, R12.reuse, R2, RZ ;  /* 0x000000020c0a7219 */ /* 0x040fe200000006ff */
[----:B------:R-:W-:Y:S01]  /*1080*/  IMAD.WIDE.U32.X R14, R39, R39, R14, P1 ;  /* 0x00000027270e7225 */ /* 0x000fe200008e040e */
[----:B------:R-:W-:-:S03]  /*1090*/  SHF.L.W.U32.HI R13, R12, R35, R38 ;  /* 0x000000230c0d7219 */ /* 0x000fc60000010e26 */
[----:B------:R-:W-:Y:S01]  /*10a0*/  IMAD.HI.U32 R8, R37, R25, RZ ;  /* 0x0000001925087227 */ /* 0x000fe200078e00ff */
[-C--:B------:R-:W-:Y:S02]  /*10b0*/  SHF.L.W.U32.HI R12, R14, R35.reuse, R15 ;  /* 0x000000230e0c7219 */ /* 0x080fe40000010e0f */
[-C--:B------:R-:W-:Y:S02]  /*10c0*/  SHF.L.W.U32.HI R38, R38, R35.reuse, R14 ;  /* 0x0000002326267219 */ /* 0x080fe40000010e0e */
[----:B------:R-:W-:Y:S01]  /*10d0*/  SHF.L.W.U32.HI R15, R15, R35, RZ ;  /* 0x000000230f0f7219 */ /* 0x000fe20000010eff */
[----:B------:R-:W-:-:S03]  /*10e0*/  IMAD.WIDE.U32 R8, R36, R37, R8 ;  /* 0x0000002524087225 */ /* 0x000fc600078e0008 */
[----:B------:R-:W-:Y:S02]  /*10f0*/  IADD3 RZ, P0, PT, R25, R8, RZ ;  /* 0x0000000819ff7210 */ /* 0x000fe40007f1e0ff */
[----:B------:R-:W-:Y:S02]  /*1100*/  VIMNMX.U32 R8, PT, PT, R37, -0x2, PT ;  /* 0xfffffffe25087848 */ /* 0x000fe40003fe0000 */
[----:B------:R-:W-:-:S13]  /*1110*/  IADD3.X RZ, P0, PT, R36, R9, RZ, P0, !PT ;  /* 0x0000000924ff7210 */ /* 0x000fda000071e4ff */
[----:B------:R-:W-:-:S07]  /*1120*/  @!P0 VIADD R37, R8, 0x1 ;  /* 0x0000000108258836 */ /* 0x000fce0000000000 */
.L_x_12:
        /* <DEDUP_REMOVED lines=39> */
.L_x_11:
[----:B------:R-:W-:Y:S02]  /*13a0*/  ISETP.GT.U32.AND P0, PT, R17, 0x1, PT ;  /* 0x000000011100780c */ /* 0x000fe40003f04070 */
[----:B------:R-:W-:Y:S02]  /*13b0*/  ISETP.NE.AND P1, PT, R6, RZ, PT ;  /* 0x000000ff0600720c */ /* 0x000fe40003f25270 */
[----:B------:R-:W-:Y:S02]  /*13c0*/  ISETP.GT.U32.AND.EX P0, PT, R18, RZ, PT, P0 ;  /* 0x000000ff1200720c */ /* 0x000fe40003f04100 */
[----:B------:R-:W-:Y:S02]  /*13d0*/  ISETP.NE.AND P3, PT, R5, RZ, PT ;  /* 0x000000ff0500720c */ /* 0x000fe40003f65270 */
[-C--:B------:R-:W-:Y:S02]  /*13e0*/  SHF.R.W.U32 R8, R13, R35.reuse, R38 ;  /* 0x000000230d087219 */ /* 0x080fe40000001e26 */
[----:B------:R-:W-:-:S02]  /*13f0*/  SHF.R.W.U32 R9, R38, R35, R12 ;  /* 0x0000002326097219 */ /* 0x000fc40000001e0c */
[-C--:B------:R-:W-:Y:S02]  /*1400*/  SHF.R.W.U32 R12, R12, R35.reuse, R15 ;  /* 0x000000230c0c7219 */ /* 0x080fe40000001e0f */
[----:B------:R-:W-:Y:S02]  /*1410*/  SHF.R.W.U32 R15, R15, R35, RZ ;  /* 0x000000230f0f7219 */ /* 0x000fe40000001eff */
[----:B------:R-:W-:Y:S02]  /*1420*/  SEL R8, R8, R9, !P3 ;  /* 0x0000000908087207 */ /* 0x000fe40005800000 */
[----:B------:R-:W-:Y:S02]  /*1430*/  SEL R9, R9, R12, !P3 ;  /* 0x0000000c09097207 */ /* 0x000fe40005800000 */
[----:B------:R-:W-:Y:S02]  /*1440*/  ISETP.NE.AND P2, PT, R0, 0x80, PT ;  /* 0x000000800000780c */ /* 0x000fe40003f45270 */
[----:B------:R-:W-:-:S02]  /*1450*/  @P1 SEL R9, R15, RZ, !P3 ;  /* 0x000000ff0f091207 */ /* 0x000fc40005800000 */
[----:B------:R-:W-:Y:S02]  /*1460*/  @P1 SEL R8, R12, R15, !P3 ;  /* 0x0000000f0c081207 */ /* 0x000fe40005800000 */
[--C-:B------:R-:W-:Y:S02]  /*1470*/  SHF.R.U64 R17, R17, 0x1, R18.reuse ;  /* 0x0000000111117819 */ /* 0x100fe40000001212 */
[----:B------:R-:W-:Y:S02]  /*1480*/  SHF.R.U32.HI R18, RZ, 0x1, R18 ;  /* 0x00000001ff127819 */ /* 0x000fe40000011612 */
[----:B------:R-:W-:Y:S02]  /*1490*/  SEL R39, R9, 0xffffffff, P2 ;  /* 0xffffffff09277807 */ /* 0x000fe40001000000 */
[----:B------:R-:W-:Y:S01]  /*14a0*/  SEL R12, R8, 0xffffffff, P2 ;  /* 0xffffffff080c7807 */ /* 0x000fe20001000000 */
[----:B------:R-:W-:Y:S06]  /*14b0*/  @P0 BRA `(.L_x_13) ;  /* 0xfffffff000c40947 */ /* 0x000fec000383ffff */
[----:B------:R-:W-:Y:S05]  /*14c0*/  BSYNC.RECONVERGENT B1 ;  /* 0x0000000000017941 */ /* 0x000fea0003800200 */
.L_x_6:
[C---:B------:R-:W-:Y:S02]  /*14d0*/  ISETP.NE.U32.AND P0, PT, R7.reuse, R30, PT ;  /* 0x0000001e0700720c */ /* 0x040fe40003f05070 */
[----:B------:R-:W-:Y:S02]  /*14e0*/  ISETP.EQ.U32.AND P4, PT, R7, 0x1, PT ;  /* 0x000000010700780c */ /* 0x000fe40003f82070 */
[----:B------:R-:W-:-:S04]  /*14f0*/  ISETP.NE.AND.EX P0, PT, R16, R31, PT, P0 ;  /* 0x0000001f1000720c */ /* 0x000fc80003f05300 */
[----:B------:R-:W-:-:S13]  /*1500*/  ISETP.EQ.OR.EX P0, PT, R16, RZ, !P0, P4 ;  /* 0x000000ff1000720c */ /* 0x000fda0004702740 */
[----:B------:R-:W-:Y:S05]  /*1510*/  @P0 BRA `(.L_x_5) ;  /* 0x0000000400800947 */ /* 0x000fea0003800000 */
[----:B------:R-:W-:Y:S02]  /*1520*/  ISETP.NE.AND P4, PT, R34, RZ, PT ;  /* 0x000000ff2200720c */ /* 0x000fe40003f85270 */
[----:B------:R-:W-:-:S11]  /*1530*/  PLOP3.LUT P0, PT, PT, PT, PT, 0x80, 0x8 ;  /* 0x000000000008781c */ /* 0x000fd60003f0f070 */
[----:B------:R-:W-:Y:S05]  /*1540*/  @!P4 BREAK.RELIABLE B2 ;  /* 0x000000000002c942 */ /* 0x000fea0003800100 */
[----:B------:R-:W-:Y:S05]  /*1550*/  @!P4 BRA `(.L_x_1) ;  /* 0x000000040084c947 */ /* 0x000fea0003800000 */
[----:B------:R-:W-:-:S07]  /*1560*/  IMAD.MOV.U32 R17, RZ, RZ, RZ ;  /* 0x000000ffff117224 */ /* 0x000fce00078e00ff */
.L_x_16:
[----:B------:R-:W-:Y:S01]  /*1570*/  IMAD.MOV.U32 R8, RZ, RZ, 0x0 ;  /* 0x00000000ff087424 */ /* 0x000fe200078e00ff */
[----:B------:R-:W-:Y:S01]  /*1580*/  BSSY.RECONVERGENT B1, `(.L_x_14) ;  /* 0x0000046000017945 */ /* 0x000fe20003800200 */
[----:B------:R-:W-:Y:S02]  /*1590*/  IMAD.MOV.U32 R9, RZ, RZ, -0x80000000 ;  /* 0x80000000ff097424 */ /* 0x000fe400078e00ff */
[----:B------:R-:W-:-:S04]  /*15a0*/  IMAD.WIDE.U32 R10, R16, R7, RZ ;  /* 0x00000007100a7225 */ /* 0x000fc800078e00ff */
[----:B------:R-:W-:-:S04]  /*15b0*/  IMAD.HI.U32 R8, P0, R19, R20, R8 ;  /* 0x0000001413087227 */ /* 0x000fc80007800008 */
[----:B------:R-:W-:Y:S01]  /*15c0*/  IMAD.WIDE.U32 R14, R7, R7, RZ ;  /* 0x00000007070e7225 */ /* 0x000fe200078e00ff */
[----:B------:R-:W-:-:S03]  /*15d0*/  SEL R9, RZ, 0x1, !P0 ;  /* 0x00000001ff097807 */ /* 0x000fc60004000000 */
[----:B------:R-:W-:-:S03]  /*15e0*/  IMAD.WIDE.U32 R8, R19, R22, R8 ;  /* 0x0000001613087225 */ /* 0x000fc600078e0008 */
[----:B------:R-:W-:-:S04]  /*15f0*/  IADD3 RZ, P0, PT, R8, R20, RZ ;  /* 0x0000001408ff7210 */ /* 0x000fc80007f1e0ff */
[----:B------:R-:W-:Y:S01]  /*1600*/  IADD3.X R8, P0, PT, R9, R22, RZ, P0, !PT ;  /* 0x0000001609087210 */ /* 0x000fe2000071e4ff */
[----:B------:R-:W-:-:S03]  /*1610*/  IMAD.MOV.U32 R9, RZ, RZ, RZ ;  /* 0x000000ffff097224 */ /* 0x000fc600078e00ff */
[----:B------:R-:W-:Y:S02]  /*1620*/  IADD3 R37, P4, PT, R21, R8, RZ ;  /* 0x0000000815257210 */ /* 0x000fe40007f9e0ff */
[----:B------:R-:W-:-:S05]  /*1630*/  SEL R8, RZ, 0x1, !P0 ;  /* 0x00000001ff087807 */ /* 0x000fca0004000000 */
[----:B------:R-:W-:Y:S02]  /*1640*/  IMAD.X R8, R23, 0x1, R8, P4 ;  /* 0x0000000117087824 */ /* 0x000fe400020e0608 */
[----:B------:R-:W-:Y:S01]  /*1650*/  IMAD.WIDE.U32 R10, P4, R7, R16, R10 ;  /* 0x00000010070a7225 */ /* 0x000fe2000788000a */
[----:B------:R-:W-:Y:S02]  /*1660*/  SHF.L.U32 R7, R14, R2, RZ ;  /* 0x000000020e077219 */ /* 0x000fe400000006ff */
[----:B------:R-:W-:Y:S01]  /*1670*/  ISETP.NE.AND P0, PT, R8, 0x2, PT ;  /* 0x000000020800780c */ /* 0x000fe20003f05270 */
[----:B------:R-:W-:Y:S02]  /*1680*/  IMAD.X R13, RZ, RZ, RZ, P4 ;  /* 0x000000ffff0d7224 */ /* 0x000fe400020e06ff */
[----:B------:R-:W-:Y:S01]  /*1690*/  IMAD.MOV.U32 R12, RZ, RZ, R11 ;  /* 0x000000ffff0c7224 */ /* 0x000fe200078e000b */
[----:B------:R-:W-:Y:S01]  /*16a0*/  SEL R37, R37, 0xffffffff, P0 ;  /* 0xffffffff25257807 */ /* 0x000fe20000000000 */
[----:B------:R-:W-:-:S04]  /*16b0*/  IMAD.MOV.U32 R11, RZ, RZ, RZ ;  /* 0x000000ffff0b7224 */ /* 0x000fc800078e00ff */
[----:B------:R-:W-:-:S04]  /*16c0*/  IMAD.HI.U32 R8, R37, R25, RZ ;  /* 0x0000001925087227 */ /* 0x000fc800078e00ff */
[----:B------:R-:W-:-:S03]  /*16d0*/  IMAD.WIDE.U32 R8, R36, R37, R8 ;  /* 0x0000002524087225 */ /* 0x000fc600078e0008 */
[----:B------:R-:W-:Y:S02]  /*16e0*/  IADD3 RZ, P0, PT, R25, R8, RZ ;  /* 0x0000000819ff7210 */ /* 0x000fe40007f1e0ff */
[----:B------:R-:W-:Y:S02]  /*16f0*/  IADD3 R8, P4, PT, R15, R10, RZ ;  /* 0x0000000a0f087210 */ /* 0x000fe40007f9e0ff */
[----:B------:R-:W-:Y:S02]  /*1700*/  IADD3.X RZ, P0, PT, R36, R9, RZ, P0, !PT ;  /* 0x0000000924ff7210 */ /* 0x000fe4000071e4ff */
[----:B------:R-:W-:Y:S01]  /*1710*/  VIMNMX.U32 R9, PT, PT, R37, -0x2, PT ;  /* 0xfffffffe25097848 */ /* 0x000fe20003fe0000 */
[----:B------:R-:W-:Y:S01]  /*1720*/  IMAD.WIDE.U32.X R12, R16, R16, R12, P4 ;  /* 0x00000010100c7225 */ /* 0x000fe200020e040c */
[----:B------:R-:W-:-:S04]  /*1730*/  SHF.L.W.U32.HI R15, R14, R35, R8 ;  /* 0x000000230e0f7219 */ /* 0x000fc80000010e08 */
[-C--:B------:R-:W-:Y:S02]  /*1740*/  SHF.L.W.U32.HI R10, R12, R35.reuse, R13 ;  /* 0x000000230c0a7219 */ /* 0x080fe40000010e0d */
[-C--:B------:R-:W-:Y:S02]  /*1750*/  SHF.L.W.U32.HI R14, R8, R35.reuse, R12 ;  /* 0x00000023080e7219 */ /* 0x080fe40000010e0c */
[----:B------:R-:W-:Y:S01]  /*1760*/  SHF.L.W.U32.HI R13, R13, R35, RZ ;  /* 0x000000230d0d7219 */ /* 0x000fe20000010eff */
[----:B------:R-:W-:-:S07]  /*1770*/  @!P0 VIADD R37, R9, 0x1 ;  /* 0x0000000109258836 */ /* 0x000fce0000000000 */
.L_x_15:
[----:B------:R-:W-:Y:S01]  /*1780*/  IADD3 RZ, P0, PT, -R25, R14, RZ ;  /* 0x0000000e19ff7210 */ /* 0x000fe20007f1e1ff */
[----:B------:R-:W-:Y:S01]  /*1790*/  IMAD.MOV.U32 R8, RZ, RZ, RZ ;  /* 0x000000ffff087224 */ /* 0x000fe200078e00ff */
[----:B------:R-:W-:Y:S01]  /*17a0*/  UMOV UR4, URZ ;  /* 0x000000ff00047c82 */ /* 0x000fe20008000000 */
[----:B------:R-:W-:Y:S01]  /*17b0*/  VIADD R11, R11, 0x20 ;  /* 0x000000200b0b7836 */ /* 0x000fe20000000000 */
[----:B------:R-:W-:-:S04]  /*17c0*/  IADD3.X RZ, P0, PT, ~R36, R10, RZ, P0, !PT ;  /* 0x0000000a24ff7210 */ /* 0x000fc8000071e5ff */
        /* <DEDUP_REMOVED lines=14> */
[----:B------:R-:W-:Y:S02]  /*18b0*/  @!P0 IADD3.X R8, P5, PT, RZ, R8, RZ, P4, !PT ;  /* 0x00000008ff088210 */ /* 0x000fe400027be4ff */
[----:B------:R-:W-:Y:S02]  /*18c0*/  PLOP3.LUT P4, PT, PT, PT, PT, 0x8, 0x80 ;  /* 0x000000000080781c */ /* 0x000fe40003f8e170 */
        /* <DEDUP_REMOVED lines=18> */
.L_x_14:
[-C--:B------:R-:W-:Y:S02]  /*19f0*/  SHF.R.W.U32 R7, R15, R35.reuse, R14 ;  /* 0x000000230f077219 */ /* 0x080fe40000001e0e */
[-C--:B------:R-:W-:Y:S02]  /*1a00*/  SHF.R.W.U32 R14, R14, R35.reuse, R10 ;  /* 0x000000230e0e7219 */ /* 0x080fe40000001e0a */
[-C--:B------:R-:W-:Y:S02]  /*1a10*/  SHF.R.W.U32 R9, R10, R35.reuse, R13 ;  /* 0x000000230a097219 */ /* 0x080fe40000001e0d */
[----:B------:R-:W-:Y:S02]  /*1a20*/  SHF.R.W.U32 R8, R13, R35, RZ ;  /* 0x000000230d087219 */ /* 0x000fe40000001eff */
[----:B------:R-:W-:Y:S02]  /*1a30*/  SEL R7, R7, R14, !P3 ;  /* 0x0000000e07077207 */ /* 0x000fe40005800000 */
[----:B------:R-:W-:-:S02]  /*1a40*/  @P1 SEL R7, R9, R8, !P3 ;  /* 0x0000000809071207 */ /* 0x000fc40005800000 */
[----:B------:R-:W-:Y:S02]  /*1a50*/  SEL R14, R14, R9, !P3 ;  /* 0x000000090e0e7207 */ /* 0x000fe40005800000 */
[----:B------:R-:W-:Y:S02]  /*1a60*/  @P1 SEL R14, R8, RZ, !P3 ;  /* 0x000000ff080e1207 */ /* 0x000fe40005800000 */
[----:B------:R-:W-:Y:S02]  /*1a70*/  SEL R7, R7, 0xffffffff, P2 ;  /* 0xffffffff07077807 */ /* 0x000fe40001000000 */
[----:B------:R-:W-:Y:S02]  /*1a80*/  SEL R16, R14, 0xffffffff, P2 ;  /* 0xffffffff0e107807 */ /* 0x000fe40001000000 */
[----:B------:R-:W-:-:S04]  /*1a90*/  ISETP.NE.U32.AND P0, PT, R7, R30, PT ;  /* 0x0000001e0700720c */ /* 0x000fc80003f05070 */
[----:B------:R-:W-:-:S13]  /*1aa0*/  ISETP.NE.AND.EX P0, PT, R16, R31, PT, P0 ;  /* 0x0000001f1000720c */ /* 0x000fda0003f05300 */
[----:B------:R-:W-:Y:S05]  /*1ab0*/  @!P0 BRA `(.L_x_5) ;  /* 0x0000000000188947 */ /* 0x000fea0003800000 */
[----:B------:R-:W-:Y:S01]  /*1ac0*/  VIADD R17, R17, 0x1 ;  /* 0x0000000111117836 */ /* 0x000fe20000000000 */
[----:B------:R-:W-:-:S04]  /*1ad0*/  PLOP3.LUT P0, PT, PT, PT, PT, 0x80, 0x8 ;  /* 0x000000000008781c */ /* 0x000fc80003f0f070 */
[----:B------:R-:W-:-:S13]  /*1ae0*/  ISETP.NE.AND P4, PT, R17, R34, PT ;  /* 0x000000221100720c */ /* 0x000fda0003f85270 */
[----:B------:R-:W-:Y:S05]  /*1af0*/  @!P4 BREAK.RELIABLE B2 ;  /* 0x000000000002c942 */ /* 0x000fea0003800100 */
[----:B------:R-:W-:Y:S05]  /*1b00*/  @!P4 BRA `(.L_x_1) ;  /* 0x000000000018c947 */ /* 0x000fea0003800000 */
[----:B------:R-:W-:Y:S05]  /*1b10*/  BRA `(.L_x_16) ;  /* 0xfffffff800947947 */ /* 0x000fea000383ffff */
.L_x_5:
[----:B------:R-:W-:Y:S05]  /*1b20*/  BSYNC.RELIABLE B2 ;  /* 0x0000000000027941 */ /* 0x000fea0003800100 */
.L_x_4:
[----:B------:R-:W-:-:S05]  /*1b30*/  VIADD R24, R24, 0x1 ;  /* 0x0000000118187836 */ /* 0x000fca0000000000 */
[----:B------:R-:W-:-:S13]  /*1b40*/  ISETP.NE.AND P0, PT, R24, 0xc, PT ;  /* 0x0000000c1800780c */ /* 0x000fda0003f05270 */
[----:B------:R-:W-:Y:S05]  /*1b50*/  @P0 BRA `(.L_x_17) ;  /* 0xffffffe800ec0947 */ /* 0x000fea000383ffff */
[----:B------:R-:W-:-:S13]  /*1b60*/  PLOP3.LUT P0, PT, PT, PT, PT, 0x8, 0x80 ;  /* 0x000000000080781c */ /* 0x000fda0003f0e170 */
.L_x_1:
[----:B------:R-:W-:Y:S05]  /*1b70*/  BSYNC.RECONVERGENT B0 ;  /* 0x0000000000007941 */ /* 0x000fea0003800200 */
.L_x_0:
[----:B------:R-:W-:Y:S05]  /*1b80*/  WARPSYNC.ALL ;  /* 0x0000000000007948 */ /* 0x000fea0003800000 */
[----:B------:R-:W-:Y:S05]  /*1b90*/  @P0 EXIT ;  /* 0x000000000000094d */ /* 0x000fea0003800000 */
[----:B------:R-:W0:Y:S01]  /*1ba0*/  LDC.64 R2, c[0x0][0x398] ;  /* 0x0000e600ff027b82 */ /* 0x000e220000000a00 */
[----:B------:R-:W-:-:S05]  /*1bb0*/  IMAD.MOV.U32 R5, RZ, RZ, 0x1 ;  /* 0x00000001ff057424 */ /* 0x000fca00078e00ff */
[----:B0-----:R-:W2:Y:S02]  /*1bc0*/  ATOMG.E.EXCH.STRONG.GPU PT, R2, desc[UR6][R2.64], R5 ;  /* 0x80000005020279a8 */ /* 0x001ea4000c1ef106 */
[----:B--2---:R-:W-:-:S13]  /*1bd0*/  ISETP.NE.AND P0, PT, R2, RZ, PT ;  /* 0x000000ff0200720c */ /* 0x004fda0003f05270 */
[----:B------:R-:W-:Y:S05]  /*1be0*/  @P0 EXIT ;  /* 0x000000000000094d */ /* 0x000fea0003800000 */
[----:B------:R-:W0:Y:S08]  /*1bf0*/  LDC.64 R2, c[0x0][0x3a0] ;  /* 0x0000e800ff027b82 */ /* 0x000e300000000a00 */
[----:B------:R-:W1:Y:S01]  /*1c00*/  LDC.64 R4, c[0x0][0x3a8] ;  /* 0x0000ea00ff047b82 */ /* 0x000e620000000a00 */
[----:B0-----:R-:W-:Y:S04]  /*1c10*/  STG.E.64 desc[UR6][R2.64], R28 ;  /* 0x0000001c02007986 */ /* 0x001fe8000c101b06 */
[----:B-1----:R-:W-:Y:S01]  /*1c20*/  STG.E.64 desc[UR6][R4.64], R26 ;  /* 0x0000001a04007986 */ /* 0x002fe2000c101b06 */
[----:B------:R-:W-:Y:S05]  /*1c30*/  EXIT ;  /* 0x000000000000794d */ /* 0x000fea0003800000 */
.L_x_18:
[----:B------:R-:W-:-:S00]  /*1c40*/  BRA `(.L_x_18) ;  /* 0xfffffffc00fc7947 */ /* 0x000fc0000383ffff */
[----:B------:R-:W-:-:S00]  /*1c50*/  NOP ;  /* 0x0000000000007918 */ /* 0x000fc00000000000 */
        /* <DEDUP_REMOVED lines=10> */
.L_x_19:


//--------------------- .nv.shared.reserved.0     --------------------------
	.section	.nv.shared.reserved.0,"aw",@nobits
	.weak		__nv_reservedSMEM_offset_0_alias
	.size		__nv_reservedSMEM_offset_0_alias, 0, 64
	.other		__nv_reservedSMEM_offset_0_alias,@"STO_CUDA_RESERVED_SHARED STV_DEFAULT"
__nv_reservedSMEM_offset_0_alias:
	.zero		0
	.zero		64


//--------------------- .nv.constant0._Z22goldbach_single_kernelPKmmmPiPmS2_ --------------------------
	.section	.nv.constant0._Z22goldbach_single_kernelPKmmmPiPmS2_,"a",@progbits
	.sectionflags	@""
	.align	4
.nv.constant0._Z22goldbach_single_kernelPKmmmPiPmS2_:
	.zero		944


//--------------------- SYMBOLS --------------------------

	.type		.nv.reservedSmem.offset0,@object
	.size		.nv.reservedSmem.offset0,0x4
